	.target	sm_100a

	.elftype	@"ET_EXEC"


//--------------------- .note.nv.tkinfo           --------------------------
	.section	.note.nv.tkinfo,"",@"SHT_NOTE"
	.sectionflags	@"SHF_NOTE_NV_TKINFO"
	.tkinfo
        /*0018*/ 	.word	0x00000002
        /*0030*/ 	.string	""
        /*0030*/ 	.string	"ptxas"
        /*0030*/ 	.string	"Cuda compilation tools, release 13.0, V13.0.88"
        /*0030*/ 	.string	"Build cuda_13.0.r13.0/compiler.36424714_0"
        /*0030*/ 	.string	"-arch sm_100a -m 64 "



//--------------------- .note.nv.cuinfo           --------------------------
	.section	.note.nv.cuinfo,"",@"SHT_NOTE"
	.sectionflags	@"SHF_NOTE_NV_CUINFO"
        /*0018*/ 	.short	0x0002
        /*001a*/ 	.short	0x0064
        /*001c*/ 	.short	0x0082
	.zero		2


//--------------------- .nv.info                  --------------------------
	.section	.nv.info,"",@"SHT_CUDA_INFO"
	.align	4


	//----- nvinfo : EIATTR_REGCOUNT
	.align		4
        /*0000*/ 	.byte	0x04, 0x2f
        /*0002*/ 	.short	(.L_19 - .L_18)
	.align		4
.L_18:
        /*0004*/ 	.word	index@(_ZN7cutlass13device_kernelINS_4conv6kernel13ConvUniversalINS1_16ConvProblemShapeILNS1_8OperatorE2ELi2EEENS1_10collective14CollectiveConvINS1_47MainloopSm100TmaUmmaWarpSpecializedImplicitGemmILS5_2ELi8ELi2ELi1ELi2EN4cute5tupleIJNSA_1CILi1EEESD_SD_EEEEENSB_IJNSC_ILi64EEENSB_IJNSC_ILi128EEEEEENSB_IJNSC_ILi32EEEEEEEEENS_10tfloat32_tESM_NSA_8TiledMMAINSA_8MMA_AtomIJNSA_17SM100_MMA_TF32_SSISM_SM_fLi64ELi128ELNSA_4UMMA5MajorE1ELSR_1ELNSQ_7ScaleInE0ELSS_0EEEEEENSA_6LayoutISE_NSB_IJNSC_ILi0EEESW_SW_EEEEENSB_IJNSA_10UnderscoreESZ_SZ_EEEEENS7_6detail27Sm100ImplicitGemmTileTraitsINSA_13SM90_TMA_LOADENSA_14ComposedLayoutINSA_7SwizzleILi2ELi5ELi2EEENSA_18smem_ptr_flag_bitsILi32EEENSV_INSB_IJSJ_NSC_ILi4EEEEEENSB_IJSD_SJ_EEEEEEEvEENS13_INSA_20SM90_TMA_LOAD_IM2COLES1E_vEEEENS_8epilogue10collective18CollectiveEpilogueINS1J_23Sm100TmaWarpSpecializedILi4ELi2ELi16ELb1ELb0EEEJSL_NSB_IJNSV_ISG_SD_EENSV_ISJ_SD_EEEEESM_NSB_IJlNSB_IJSD_llEEESW_EEESM_S1S_NS1J_6fusion15FusionCallbacksIS1N_NS1T_17LinearCombinationISM_fSM_fLNS_15FloatRoundStyleE2EEESL_S1Q_JEEENSA_5SM1004TMEM4LOAD26SM100_TMEM_LOAD_16dp128b8xES14_NS15_INS16_ILi3ELi4ELi3EEES19_NSV_INSB_IJNSC_ILi8EEESJ_EEENSB_IJSJ_SD_EEEEEEENSA_17SM75_U32x4_LDSM_NENSA_14SM90_TMA_STOREES28_NSA_17SM90_U32x4_STSM_NENSA_39AutoVectorizingCopyWithAssumedAlignmentILi128EEEEEEvvEEEEvNT_6ParamsE)
        /*0008*/ 	.word	0x00000060


	//----- nvinfo : EIATTR_FRAME_SIZE
	.align		4
.L_19:
        /*000c*/ 	.byte	0x04, 0x11
        /*000e*/ 	.short	(.L_21 - .L_20)
	.align		4
.L_20:
        /*0010*/ 	.word	index@($__internal_2_$__cuda_sm10x_tcgen05_guardrail_trap_unallocated_columns_being_dealloced)
        /*0014*/ 	.word	0x00000008


	//----- nvinfo : EIATTR_FRAME_SIZE
	.align		4
.L_21:
        /*0018*/ 	.byte	0x04, 0x11
        /*001a*/ 	.short	(.L_23 - .L_22)
	.align		4
.L_22:
        /*001c*/ 	.word	index@($__internal_1_$__cuda_sm10x_tcgen05_guardrail_trap_phase_invalid_during_alloc)
        /*0020*/ 	.word	0x00000008


	//----- nvinfo : EIATTR_FRAME_SIZE
	.align		4
.L_23:
        /*0024*/ 	.byte	0x04, 0x11
        /*0026*/ 	.short	(.L_25 - .L_24)
	.align		4
.L_24:
        /*0028*/ 	.word	index@($__internal_0_$__cuda_sm10x_tcgen05_guardrail_trap_col_being_dealloced_not_returned_by_alloc)
        /*002c*/ 	.word	0x00000008


	//----- nvinfo : EIATTR_FRAME_SIZE
	.align		4
.L_25:
        /*0030*/ 	.byte	0x04, 0x11
        /*0032*/ 	.short	(.L_27 - .L_26)
	.align		4
.L_26:
        /*0034*/ 	.word	index@(_ZN7cutlass13device_kernelINS_4conv6kernel13ConvUniversalINS1_16ConvProblemShapeILNS1_8OperatorE2ELi2EEENS1_10collective14CollectiveConvINS1_47MainloopSm100TmaUmmaWarpSpecializedImplicitGemmILS5_2ELi8ELi2ELi1ELi2EN4cute5tupleIJNSA_1CILi1EEESD_SD_EEEEENSB_IJNSC_ILi64EEENSB_IJNSC_ILi128EEEEEENSB_IJNSC_ILi32EEEEEEEEENS_10tfloat32_tESM_NSA_8TiledMMAINSA_8MMA_AtomIJNSA_17SM100_MMA_TF32_SSISM_SM_fLi64ELi128ELNSA_4UMMA5MajorE1ELSR_1ELNSQ_7ScaleInE0ELSS_0EEEEEENSA_6LayoutISE_NSB_IJNSC_ILi0EEESW_SW_EEEEENSB_IJNSA_10UnderscoreESZ_SZ_EEEEENS7_6detail27Sm100ImplicitGemmTileTraitsINSA_13SM90_TMA_LOADENSA_14ComposedLayoutINSA_7SwizzleILi2ELi5ELi2EEENSA_18smem_ptr_flag_bitsILi32EEENSV_INSB_IJSJ_NSC_ILi4EEEEEENSB_IJSD_SJ_EEEEEEEvEENS13_INSA_20SM90_TMA_LOAD_IM2COLES1E_vEEEENS_8epilogue10collective18CollectiveEpilogueINS1J_23Sm100TmaWarpSpecializedILi4ELi2ELi16ELb1ELb0EEEJSL_NSB_IJNSV_ISG_SD_EENSV_ISJ_SD_EEEEESM_NSB_IJlNSB_IJSD_llEEESW_EEESM_S1S_NS1J_6fusion15FusionCallbacksIS1N_NS1T_17LinearCombinationISM_fSM_fLNS_15FloatRoundStyleE2EEESL_S1Q_JEEENSA_5SM1004TMEM4LOAD26SM100_TMEM_LOAD_16dp128b8xES14_NS15_INS16_ILi3ELi4ELi3EEES19_NSV_INSB_IJNSC_ILi8EEESJ_EEENSB_IJSJ_SD_EEEEEEENSA_17SM75_U32x4_LDSM_NENSA_14SM90_TMA_STOREES28_NSA_17SM90_U32x4_STSM_NENSA_39AutoVectorizingCopyWithAssumedAlignmentILi128EEEEEEvvEEEEvNT_6ParamsE)
        /*0038*/ 	.word	0x00000008


	//----- nvinfo : EIATTR_MIN_STACK_SIZE
	.align		4
.L_27:
        /*003c*/ 	.byte	0x04, 0x12
        /*003e*/ 	.short	(.L_29 - .L_28)
	.align		4
.L_28:
        /*0040*/ 	.word	index@(_ZN7cutlass13device_kernelINS_4conv6kernel13ConvUniversalINS1_16ConvProblemShapeILNS1_8OperatorE2ELi2EEENS1_10collective14CollectiveConvINS1_47MainloopSm100TmaUmmaWarpSpecializedImplicitGemmILS5_2ELi8ELi2ELi1ELi2EN4cute5tupleIJNSA_1CILi1EEESD_SD_EEEEENSB_IJNSC_ILi64EEENSB_IJNSC_ILi128EEEEEENSB_IJNSC_ILi32EEEEEEEEENS_10tfloat32_tESM_NSA_8TiledMMAINSA_8MMA_AtomIJNSA_17SM100_MMA_TF32_SSISM_SM_fLi64ELi128ELNSA_4UMMA5MajorE1ELSR_1ELNSQ_7ScaleInE0ELSS_0EEEEEENSA_6LayoutISE_NSB_IJNSC_ILi0EEESW_SW_EEEEENSB_IJNSA_10UnderscoreESZ_SZ_EEEEENS7_6detail27Sm100ImplicitGemmTileTraitsINSA_13SM90_TMA_LOADENSA_14ComposedLayoutINSA_7SwizzleILi2ELi5ELi2EEENSA_18smem_ptr_flag_bitsILi32EEENSV_INSB_IJSJ_NSC_ILi4EEEEEENSB_IJSD_SJ_EEEEEEEvEENS13_INSA_20SM90_TMA_LOAD_IM2COLES1E_vEEEENS_8epilogue10collective18CollectiveEpilogueINS1J_23Sm100TmaWarpSpecializedILi4ELi2ELi16ELb1ELb0EEEJSL_NSB_IJNSV_ISG_SD_EENSV_ISJ_SD_EEEEESM_NSB_IJlNSB_IJSD_llEEESW_EEESM_S1S_NS1J_6fusion15FusionCallbacksIS1N_NS1T_17LinearCombinationISM_fSM_fLNS_15FloatRoundStyleE2EEESL_S1Q_JEEENSA_5SM1004TMEM4LOAD26SM100_TMEM_LOAD_16dp128b8xES14_NS15_INS16_ILi3ELi4ELi3EEES19_NSV_INSB_IJNSC_ILi8EEESJ_EEENSB_IJSJ_SD_EEEEEEENSA_17SM75_U32x4_LDSM_NENSA_14SM90_TMA_STOREES28_NSA_17SM90_U32x4_STSM_NENSA_39AutoVectorizingCopyWithAssumedAlignmentILi128EEEEEEvvEEEEvNT_6ParamsE)
        /*0044*/ 	.word	0x00000008
.L_29:


//--------------------- .nv.compat                --------------------------
	.section	.nv.compat,"",@"SHT_CUDA_COMPAT_INFO"
	.align	4
        /*0000*/ 	.byte	0x02, 0x09, 0x01, 0x00, 0x02, 0x02, 0x02, 0x00, 0x02, 0x05, 0x05, 0x00, 0x03, 0x07, 0x01, 0x01
        /*0010*/ 	.byte	0x02, 0x03, 0x01, 0x00, 0x02, 0x06, 0x01, 0x00, 0x04, 0x0b, 0x08, 0x00, 0x09, 0x00, 0x00, 0x00
        /*0020*/ 	.byte	0x00, 0x00, 0x00, 0x00


//--------------------- .nv.info._ZN7cutlass13device_kernelINS_4conv6kernel13ConvUniversalINS1_16ConvProblemShapeILNS1_8OperatorE2ELi2EEENS1_10collective14CollectiveConvINS1_47MainloopSm100TmaUmmaWarpSpecializedImplicitGemmILS5_2ELi8ELi2ELi1ELi2EN4cute5tupleIJNSA_1CILi1EEESD_SD_EEEEENSB_IJNSC_ILi64EEENSB_IJNSC_ILi128EEEEEENSB_IJNSC_ILi32EEEEEEEEENS_10tfloat32_tESM_NSA_8TiledMMAINSA_8MMA_AtomIJNSA_17SM100_MMA_TF32_SSISM_SM_fLi64ELi128ELNSA_4UMMA5MajorE1ELSR_1ELNSQ_7ScaleInE0ELSS_0EEEEEENSA_6LayoutISE_NSB_IJNSC_ILi0EEESW_SW_EEEEENSB_IJNSA_10UnderscoreESZ_SZ_EEEEENS7_6detail27Sm100ImplicitGemmTileTraitsINSA_13SM90_TMA_LOADENSA_14ComposedLayoutINSA_7SwizzleILi2ELi5ELi2EEENSA_18smem_ptr_flag_bitsILi32EEENSV_INSB_IJSJ_NSC_ILi4EEEEEENSB_IJSD_SJ_EEEEEEEvEENS13_INSA_20SM90_TMA_LOAD_IM2COLES1E_vEEEENS_8epilogue10collective18CollectiveEpilogueINS1J_23Sm100TmaWarpSpecializedILi4ELi2ELi16ELb1ELb0EEEJSL_NSB_IJNSV_ISG_SD_EENSV_ISJ_SD_EEEEESM_NSB_IJlNSB_IJSD_llEEESW_EEESM_S1S_NS1J_6fusion15FusionCallbacksIS1N_NS1T_17LinearCombinationISM_fSM_fLNS_15FloatRoundStyleE2EEESL_S1Q_JEEENSA_5SM1004TMEM4LOAD26SM100_TMEM_LOAD_16dp128b8xES14_NS15_INS16_ILi3ELi4ELi3EEES19_NSV_INSB_IJNSC_ILi8EEESJ_EEENSB_IJSJ_SD_EEEEEEENSA_17SM75_U32x4_LDSM_NENSA_14SM90_TMA_STOREES28_NSA_17SM90_U32x4_STSM_NENSA_39AutoVectorizingCopyWithAssumedAlignmentILi128EEEEEEvvEEEEvNT_6ParamsE --------------------------
	.section	.nv.info._ZN7cutlass13device_kernelINS_4conv6kernel13ConvUniversalINS1_16ConvProblemShapeILNS1_8OperatorE2ELi2EEENS1_10collective14CollectiveConvINS1_47MainloopSm100TmaUmmaWarpSpecializedImplicitGemmILS5_2ELi8ELi2ELi1ELi2EN4cute5tupleIJNSA_1CILi1EEESD_SD_EEEEENSB_IJNSC_ILi64EEENSB_IJNSC_ILi128EEEEEENSB_IJNSC_ILi32EEEEEEEEENS_10tfloat32_tESM_NSA_8TiledMMAINSA_8MMA_AtomIJNSA_17SM100_MMA_TF32_SSISM_SM_fLi64ELi128ELNSA_4UMMA5MajorE1ELSR_1ELNSQ_7ScaleInE0ELSS_0EEEEEENSA_6LayoutISE_NSB_IJNSC_ILi0EEESW_SW_EEEEENSB_IJNSA_10UnderscoreESZ_SZ_EEEEENS7_6detail27Sm100ImplicitGemmTileTraitsINSA_13SM90_TMA_LOADENSA_14ComposedLayoutINSA_7SwizzleILi2ELi5ELi2EEENSA_18smem_ptr_flag_bitsILi32EEENSV_INSB_IJSJ_NSC_ILi4EEEEEENSB_IJSD_SJ_EEEEEEEvEENS13_INSA_20SM90_TMA_LOAD_IM2COLES1E_vEEEENS_8epilogue10collective18CollectiveEpilogueINS1J_23Sm100TmaWarpSpecializedILi4ELi2ELi16ELb1ELb0EEEJSL_NSB_IJNSV_ISG_SD_EENSV_ISJ_SD_EEEEESM_NSB_IJlNSB_IJSD_llEEESW_EEESM_S1S_NS1J_6fusion15FusionCallbacksIS1N_NS1T_17LinearCombinationISM_fSM_fLNS_15FloatRoundStyleE2EEESL_S1Q_JEEENSA_5SM1004TMEM4LOAD26SM100_TMEM_LOAD_16dp128b8xES14_NS15_INS16_ILi3ELi4ELi3EEES19_NSV_INSB_IJNSC_ILi8EEESJ_EEENSB_IJSJ_SD_EEEEEEENSA_17SM75_U32x4_LDSM_NENSA_14SM90_TMA_STOREES28_NSA_17SM90_U32x4_STSM_NENSA_39AutoVectorizingCopyWithAssumedAlignmentILi128EEEEEEvvEEEEvNT_6ParamsE,"",@"SHT_CUDA_INFO"
	.sectionflags	@""
	.align	4


	//----- nvinfo : EIATTR_CUDA_API_VERSION
	.align		4
        /*0000*/ 	.byte	0x04, 0x37
        /*0002*/ 	.short	(.L_31 - .L_30)
.L_30:
        /*0004*/ 	.word	0x00000082


	//----- nvinfo : EIATTR_KPARAM_INFO
	.align		4
.L_31:
        /*0008*/ 	.byte	0x04, 0x17
        /*000a*/ 	.short	(.L_33 - .L_32)
.L_32:
        /*000c*/ 	.word	0x00000000
        /*0010*/ 	.short	0x0000
        /*0012*/ 	.short	0x0000
        /*0014*/ 	.byte	0x00, 0xf0, 0x01, 0x20


	//----- nvinfo : EIATTR_AT_ENTRY_FRAGMENTS
	.align		4
.L_33:
        /*0018*/ 	.byte	0x04, 0x4f
        /*001a*/ 	.short	(.L_35 - .L_34)


	//   ....[0]....
.L_34:
        /*001c*/ 	.word	0x00000006


	//----- nvinfo : EIATTR_RESERVED_SMEM_USED
	.align		4
.L_35:
        /*0020*/ 	.byte	0x01, 0x41
	.zero		2


	//----- nvinfo : EIATTR_SPARSE_MMA_MASK
	.align		4
        /*0024*/ 	.byte	0x03, 0x50
        /*0026*/ 	.short	0x0000


	//----- nvinfo : EIATTR_TCGEN05_1CTA_USED
	.align		4
        /*0028*/ 	.byte	0x01, 0x51
	.zero		2


	//----- nvinfo : EIATTR_MAXREG_COUNT
	.align		4
        /*002c*/ 	.byte	0x03, 0x1b
        /*002e*/ 	.short	0x00ff


	//----- nvinfo : EIATTR_NUM_BARRIERS
	.align		4
        /*0030*/ 	.byte	0x02, 0x4c
        /*0032*/ 	.byte	0x07
	.zero		1


	//----- nvinfo : EIATTR_EXTERNS
	.align		4
        /*0034*/ 	.byte	0x04, 0x0f
        /*0036*/ 	.short	(.L_37 - .L_36)


	//   ....[0]....
	.align		4
.L_36:
        /*0038*/ 	.word	index@(__assertfail)


	//----- nvinfo : EIATTR_MERCURY_ISA_VERSION
	.align		4
.L_37:
        /*003c*/ 	.byte	0x03, 0x5f
        /*003e*/ 	.short	0x0101


	//----- nvinfo : EIATTR_INT_WARP_WIDE_INSTR_OFFSETS
	.align		4
        /*0040*/ 	.byte	0x04, 0x31
        /*0042*/ 	.short	(.L_39 - .L_38)


	//   ....[0]....
.L_38:
        /*0044*/ 	.word	0x00004210


	//   ....[1]....
        /*0048*/ 	.word	0x00004230


	//   ....[2]....
        /*004c*/ 	.word	0x00004260


	//   ....[3]....
        /*0050*/ 	.word	0x000052a0


	//   ....[4]....
        /*0054*/ 	.word	0x00005300


	//   ....[5]....
        /*0058*/ 	.word	0x000053e0


	//   ....[6]....
        /*005c*/ 	.word	0x00005460


	//   ....[7]....
        /*0060*/ 	.word	0x00005560


	//   ....[8]....
        /*0064*/ 	.word	0x000055f0


	//   ....[9]....
        /*0068*/ 	.word	0x00005700


	//   ....[10]....
        /*006c*/ 	.word	0x000057b0


	//----- nvinfo : EIATTR_COOP_GROUP_MASK_REGIDS
	.align		4
.L_39:
        /*0070*/ 	.byte	0x04, 0x29
        /*0072*/ 	.short	(.L_41 - .L_40)


	//   ....[0]....
.L_40:
        /*0074*/ 	.word	0xffffffff


	//   ....[1]....
        /*0078*/ 	.word	0xffffffff


	//   ....[2]....
        /*007c*/ 	.word	0xffffffff


	//   ....[3]....
        /*0080*/ 	.word	0xffffffff


	//   ....[4]....
        /*0084*/ 	.word	0xffffffff


	//   ....[5]....
        /*0088*/ 	.word	0xffffffff


	//   ....[6]....
        /*008c*/ 	.word	0xffffffff


	//   ....[7]....
        /*0090*/ 	.word	0xffffffff


	//   ....[8]....
        /*0094*/ 	.word	0xffffffff


	//   ....[9]....
        /*0098*/ 	.word	0xffffffff


	//   ....[10]....
        /*009c*/ 	.word	0xffffffff


	//   ....[11]....
        /*00a0*/ 	.word	0xffffffff


	//----- nvinfo : EIATTR_COOP_GROUP_INSTR_OFFSETS
	.align		4
.L_41:
        /*00a4*/ 	.byte	0x04, 0x28
        /*00a6*/ 	.short	(.L_43 - .L_42)


	//   ....[0]....
.L_42:
        /*00a8*/ 	.word	0x00000090


	//   ....[1]....
        /*00ac*/ 	.word	0x00000500


	//   ....[2]....
        /*00b0*/ 	.word	0x000006f0


	//   ....[3]....
        /*00b4*/ 	.word	0x00000890


	//   ....[4]....
        /*00b8*/ 	.word	0x00000990


	//   ....[5]....
        /*00bc*/ 	.word	0x00000ae0


	//   ....[6]....
        /*00c0*/ 	.word	0x00002690


	//   ....[7]....
        /*00c4*/ 	.word	0x00003560


	//   ....[8]....
        /*00c8*/ 	.word	0x00003770


	//   ....[9]....
        /*00cc*/ 	.word	0x000037a0


	//   ....[10]....
        /*00d0*/ 	.word	0x000040f0


	//   ....[11]....
        /*00d4*/ 	.word	0x00004330


	//----- nvinfo : EIATTR_VRC_CTA_INIT_COUNT
	.align		4
.L_43:
        /*00d8*/ 	.byte	0x02, 0x4a
        /*00da*/ 	.byte	0x80
	.zero		1


	//----- nvinfo : EIATTR_SYSCALL_OFFSETS
	.align		4
        /*00dc*/ 	.byte	0x04, 0x46
        /*00de*/ 	.short	(.L_45 - .L_44)


	//   ....[0]....
.L_44:
        /*00e0*/ 	.word	0x00006850


	//   ....[1]....
        /*00e4*/ 	.word	0x00006940


	//   ....[2]....
        /*00e8*/ 	.word	0x00007170


	//   ....[3]....
        /*00ec*/ 	.word	0x00007b30


	//   ....[4]....
        /*00f0*/ 	.word	0x00008480


	//   ....[5]....
        /*00f4*/ 	.word	0x00008dc0


	//----- nvinfo : EIATTR_MBARRIER_INSTR_OFFSETS
	.align		4
.L_45:
        /*00f8*/ 	.byte	0x04, 0x39
        /*00fa*/ 	.short	(.L_47 - .L_46)


	//   ....[0]....
.L_46:
        /*00fc*/ 	.word	0x000005e0
        /*0100*/ 	.word	0x000000ff
        /*0104*/ 	.word	0x00000000
        /*0108*/ 	.short	0x0100
        /*010a*/ 	.byte	0x04
	.zero		1


	//   ....[1]....
        /*010c*/ 	.word	0x000005f0
        /*0110*/ 	.word	0x000000ff
        /*0114*/ 	.word	0x00000040
        /*0118*/ 	.short	0x0100
        /*011a*/ 	.byte	0x04
	.zero		1


	//   ....[2]....
        /*011c*/ 	.word	0x00000600
        /*0120*/ 	.word	0x000000ff
        /*0124*/ 	.word	0x00000008
        /*0128*/ 	.short	0x0100
        /*012a*/ 	.byte	0x04
	.zero		1


	//   ....[3]....
        /*012c*/ 	.word	0x00000610
        /*0130*/ 	.word	0x000000ff
        /*0134*/ 	.word	0x00000048
        /*0138*/ 	.short	0x0100
        /*013a*/ 	.byte	0x04
	.zero		1


	//   ....[4]....
        /*013c*/ 	.word	0x00000620
        /*0140*/ 	.word	0x000000ff
        /*0144*/ 	.word	0x00000010
        /*0148*/ 	.short	0x0100
        /*014a*/ 	.byte	0x04
	.zero		1


	//   ....[5]....
        /*014c*/ 	.word	0x00000630
        /*0150*/ 	.word	0x000000ff
        /*0154*/ 	.word	0x00000050
        /*0158*/ 	.short	0x0100
        /*015a*/ 	.byte	0x04
	.zero		1


	//   ....[6]....
        /*015c*/ 	.word	0x00000640
        /*0160*/ 	.word	0x000000ff
        /*0164*/ 	.word	0x00000018
        /*0168*/ 	.short	0x0100
        /*016a*/ 	.byte	0x04
	.zero		1


	//   ....[7]....
        /*016c*/ 	.word	0x00000650
        /*0170*/ 	.word	0x000000ff
        /*0174*/ 	.word	0x00000058
        /*0178*/ 	.short	0x0100
        /*017a*/ 	.byte	0x04
	.zero		1


	//   ....[8]....
        /*017c*/ 	.word	0x00000660
        /*0180*/ 	.word	0x000000ff
        /*0184*/ 	.word	0x00000020
        /*0188*/ 	.short	0x0100
        /*018a*/ 	.byte	0x04
	.zero		1


	//   ....[9]....
        /*018c*/ 	.word	0x00000670
        /*0190*/ 	.word	0x000000ff
        /*0194*/ 	.word	0x00000060
        /*0198*/ 	.short	0x0100
        /*019a*/ 	.byte	0x04
	.zero		1


	//   ....[10]....
        /*019c*/ 	.word	0x00000680
        /*01a0*/ 	.word	0x000000ff
        /*01a4*/ 	.word	0x00000028
        /*01a8*/ 	.short	0x0100
        /*01aa*/ 	.byte	0x04
	.zero		1


	//   ....[11]....
        /*01ac*/ 	.word	0x00000690
        /*01b0*/ 	.word	0x000000ff
        /*01b4*/ 	.word	0x00000068
        /*01b8*/ 	.short	0x0100
        /*01ba*/ 	.byte	0x04
	.zero		1


	//   ....[12]....
        /*01bc*/ 	.word	0x000006a0
        /*01c0*/ 	.word	0x000000ff
        /*01c4*/ 	.word	0x00000030
        /*01c8*/ 	.short	0x0100
        /*01ca*/ 	.byte	0x04
	.zero		1


	//   ....[13]....
        /*01cc*/ 	.word	0x000006b0
        /*01d0*/ 	.word	0x000000ff
        /*01d4*/ 	.word	0x00000070
        /*01d8*/ 	.short	0x0100
        /*01da*/ 	.byte	0x04
	.zero		1


	//   ....[14]....
        /*01dc*/ 	.word	0x000006c0
        /*01e0*/ 	.word	0x000000ff
        /*01e4*/ 	.word	0x00000038
        /*01e8*/ 	.short	0x0100
        /*01ea*/ 	.byte	0x04
	.zero		1


	//   ....[15]....
        /*01ec*/ 	.word	0x000006d0
        /*01f0*/ 	.word	0x000000ff
        /*01f4*/ 	.word	0x00000078
        /*01f8*/ 	.short	0x0100
        /*01fa*/ 	.byte	0x04
	.zero		1


	//   ....[16]....
        /*01fc*/ 	.word	0x00000800
        /*0200*/ 	.word	0x000000ff
        /*0204*/ 	.word	0x00000080
        /*0208*/ 	.short	0x0100
        /*020a*/ 	.byte	0x04
	.zero		1


	//   ....[17]....
        /*020c*/ 	.word	0x00000810
        /*0210*/ 	.word	0x000000ff
        /*0214*/ 	.word	0x000000a0
        /*0218*/ 	.short	0x0100
        /*021a*/ 	.byte	0x04
	.zero		1


	//   ....[18]....
        /*021c*/ 	.word	0x00000820
        /*0220*/ 	.word	0x000000ff
        /*0224*/ 	.word	0x00000088
        /*0228*/ 	.short	0x0100
        /*022a*/ 	.byte	0x04
	.zero		1


	//   ....[19]....
        /*022c*/ 	.word	0x00000830
        /*0230*/ 	.word	0x000000ff
        /*0234*/ 	.word	0x000000a8
        /*0238*/ 	.short	0x0100
        /*023a*/ 	.byte	0x04
	.zero		1


	//   ....[20]....
        /*023c*/ 	.word	0x00000840
        /*0240*/ 	.word	0x000000ff
        /*0244*/ 	.word	0x00000090
        /*0248*/ 	.short	0x0100
        /*024a*/ 	.byte	0x04
	.zero		1


	//   ....[21]....
        /*024c*/ 	.word	0x00000850
        /*0250*/ 	.word	0x000000ff
        /*0254*/ 	.word	0x000000b0
        /*0258*/ 	.short	0x0100
        /*025a*/ 	.byte	0x04
	.zero		1


	//   ....[22]....
        /*025c*/ 	.word	0x00000860
        /*0260*/ 	.word	0x000000ff
        /*0264*/ 	.word	0x00000098
        /*0268*/ 	.short	0x0100
        /*026a*/ 	.byte	0x04
	.zero		1


	//   ....[23]....
        /*026c*/ 	.word	0x00000870
        /*0270*/ 	.word	0x000000ff
        /*0274*/ 	.word	0x000000b8
        /*0278*/ 	.short	0x0100
        /*027a*/ 	.byte	0x04
	.zero		1


	//   ....[24]....
        /*027c*/ 	.word	0x00000960
        /*0280*/ 	.word	0x000000ff
        /*0284*/ 	.word	0x000000c0
        /*0288*/ 	.short	0x0100
        /*028a*/ 	.byte	0x06
	.zero		1


	//   ....[25]....
        /*028c*/ 	.word	0x00000970
        /*0290*/ 	.word	0x000000ff
        /*0294*/ 	.word	0x000000c8
        /*0298*/ 	.short	0x0100
        /*029a*/ 	.byte	0x06
	.zero		1


	//   ....[26]....
        /*029c*/ 	.word	0x00000ab0
        /*02a0*/ 	.word	0x000000ff
        /*02a4*/ 	.word	0x000000d0
        /*02a8*/ 	.short	0x0100
        /*02aa*/ 	.byte	0x06
	.zero		1


	//   ....[27]....
        /*02ac*/ 	.word	0x00000ac0
        /*02b0*/ 	.word	0x000000ff
        /*02b4*/ 	.word	0x000000d8
        /*02b8*/ 	.short	0x0100
        /*02ba*/ 	.byte	0x06
	.zero		1


	//   ....[28]....
        /*02bc*/ 	.word	0x00000c10
        /*02c0*/ 	.word	0x000000ff
        /*02c4*/ 	.word	0x000000e0
        /*02c8*/ 	.short	0x0100
        /*02ca*/ 	.byte	0x04
	.zero		1


	//   ....[29]....
        /*02cc*/ 	.word	0x00000c20
        /*02d0*/ 	.word	0x000000ff
        /*02d4*/ 	.word	0x000000f0
        /*02d8*/ 	.short	0x0100
        /*02da*/ 	.byte	0x04
	.zero		1


	//   ....[30]....
        /*02dc*/ 	.word	0x00000c30
        /*02e0*/ 	.word	0x000000ff
        /*02e4*/ 	.word	0x000000e8
        /*02e8*/ 	.short	0x0100
        /*02ea*/ 	.byte	0x04
	.zero		1


	//   ....[31]....
        /*02ec*/ 	.word	0x00000c40
        /*02f0*/ 	.word	0x000000ff
        /*02f4*/ 	.word	0x000000f8
        /*02f8*/ 	.short	0x0100
        /*02fa*/ 	.byte	0x04
	.zero		1


	//   ....[32]....
        /*02fc*/ 	.word	0x000017f0
        /*0300*/ 	.word	0x000000ff
        /*0304*/ 	.word	0x00000040
        /*0308*/ 	.short	0x010a
        /*030a*/ 	.byte	0x07
	.zero		1


	//   ....[33]....
        /*030c*/ 	.word	0x00001b60
        /*0310*/ 	.word	0x000000ff
        /*0314*/ 	.word	0x00000040
        /*0318*/ 	.short	0x010a
        /*031a*/ 	.byte	0x2d
	.zero		1


	//   ....[34]....
        /*031c*/ 	.word	0x00001cd0
        /*0320*/ 	.word	0x000000ff
        /*0324*/ 	.word	0x00000040
        /*0328*/ 	.short	0x010a
        /*032a*/ 	.byte	0x09
	.zero		1


	//   ....[35]....
        /*032c*/ 	.word	0x00002030
        /*0330*/ 	.word	0x000000ff
        /*0334*/ 	.word	0x000000c8
        /*0338*/ 	.short	0x0101
        /*033a*/ 	.byte	0x30
	.zero		1


	//   ....[36]....
        /*033c*/ 	.word	0x00002060
        /*0340*/ 	.word	0x000000ff
        /*0344*/ 	.word	0x00000040
        /*0348*/ 	.short	0x010a
        /*034a*/ 	.byte	0x04
	.zero		1


	//   ....[37]....
        /*034c*/ 	.word	0x000021e0
        /*0350*/ 	.word	0x000000ff
        /*0354*/ 	.word	0x00000040
        /*0358*/ 	.short	0x010a
        /*035a*/ 	.byte	0x2d
	.zero		1


	//   ....[38]....
        /*035c*/ 	.word	0x00002350
        /*0360*/ 	.word	0x000000ff
        /*0364*/ 	.word	0x00000040
        /*0368*/ 	.short	0x010a
        /*036a*/ 	.byte	0x09
	.zero		1


	//   ....[39]....
        /*036c*/ 	.word	0x000026a0
        /*0370*/ 	.word	0x000000ff
        /*0374*/ 	.word	0x000000d0
        /*0378*/ 	.short	0x010a
        /*037a*/ 	.byte	0x30
	.zero		1


	//   ....[40]....
        /*037c*/ 	.word	0x00002760
        /*0380*/ 	.word	0x000000ff
        /*0384*/ 	.word	0x00000000
        /*0388*/ 	.short	0x0101
        /*038a*/ 	.byte	0x04
	.zero		1


	//   ....[41]....
        /*038c*/ 	.word	0x00002d50
        /*0390*/ 	.word	0x000000ff
        /*0394*/ 	.word	0x00000000
        /*0398*/ 	.short	0x010a
        /*039a*/ 	.byte	0x04
	.zero		1


	//   ....[42]....
        /*039c*/ 	.word	0x00002df0
        /*03a0*/ 	.word	0x000000ff
        /*03a4*/ 	.word	0x00000000
        /*03a8*/ 	.short	0x010a
        /*03aa*/ 	.byte	0x05
	.zero		1


	//   ....[43]....
        /*03ac*/ 	.word	0x00002e90
        /*03b0*/ 	.word	0x000000ff
        /*03b4*/ 	.word	0x00000000
        /*03b8*/ 	.short	0x010a
        /*03ba*/ 	.byte	0x05
	.zero		1


	//   ....[44]....
        /*03bc*/ 	.word	0x00002f30
        /*03c0*/ 	.word	0x000000ff
        /*03c4*/ 	.word	0x00000000
        /*03c8*/ 	.short	0x010a
        /*03ca*/ 	.byte	0x05
	.zero		1


	//   ....[45]....
        /*03cc*/ 	.word	0x00002fd0
        /*03d0*/ 	.word	0x000000ff
        /*03d4*/ 	.word	0x00000000
        /*03d8*/ 	.short	0x010a
        /*03da*/ 	.byte	0x05
	.zero		1


	//   ....[46]....
        /*03dc*/ 	.word	0x00003070
        /*03e0*/ 	.word	0x000000ff
        /*03e4*/ 	.word	0x00000000
        /*03e8*/ 	.short	0x010a
        /*03ea*/ 	.byte	0x05
	.zero		1


	//   ....[47]....
        /*03ec*/ 	.word	0x00003110
        /*03f0*/ 	.word	0x000000ff
        /*03f4*/ 	.word	0x00000000
        /*03f8*/ 	.short	0x010a
        /*03fa*/ 	.byte	0x05
	.zero		1


	//   ....[48]....
        /*03fc*/ 	.word	0x000031c0
        /*0400*/ 	.word	0x00000000
        /*0404*/ 	.word	0x00000000
        /*0408*/ 	.short	0x010a
        /*040a*/ 	.byte	0xff
	.zero		1


	//   ....[49]....
        /*040c*/ 	.word	0x00003310
        /*0410*/ 	.word	0x000000ff
        /*0414*/ 	.word	0x000000d8
        /*0418*/ 	.short	0x010a
        /*041a*/ 	.byte	0x04
	.zero		1


	//   ....[50]....
        /*041c*/ 	.word	0x000033b0
        /*0420*/ 	.word	0x000000ff
        /*0424*/ 	.word	0x000000d0
        /*0428*/ 	.short	0x010a
        /*042a*/ 	.byte	0x04
	.zero		1


	//   ....[51]....
        /*042c*/ 	.word	0x00003450
        /*0430*/ 	.word	0x000000ff
        /*0434*/ 	.word	0x00000000
        /*0438*/ 	.short	0x0101
        /*043a*/ 	.byte	0x05
	.zero		1


	//   ....[52]....
        /*043c*/ 	.word	0x00003490
        /*0440*/ 	.word	0x000000ff
        /*0444*/ 	.word	0x000000d8
        /*0448*/ 	.short	0x0106
        /*044a*/ 	.byte	0x04
	.zero		1


	//   ....[53]....
        /*044c*/ 	.word	0x000034d0
        /*0450*/ 	.word	0x00000000
        /*0454*/ 	.word	0x000000d8
        /*0458*/ 	.short	0x010a
        /*045a*/ 	.byte	0xff
	.zero		1


	//   ....[54]....
        /*045c*/ 	.word	0x00003a30
        /*0460*/ 	.word	0x000000ff
        /*0464*/ 	.word	0x000000d0
        /*0468*/ 	.short	0x010a
        /*046a*/ 	.byte	0x15
	.zero		1


	//   ....[55]....
        /*046c*/ 	.word	0x00003ae0
        /*0470*/ 	.word	0x000000ff
        /*0474*/ 	.word	0x00000000
        /*0478*/ 	.short	0x0101
        /*047a*/ 	.byte	0x23
	.zero		1


	//   ....[56]....
        /*047c*/ 	.word	0x00003af0
        /*0480*/ 	.word	0x000000ff
        /*0484*/ 	.word	0x000000f0
        /*0488*/ 	.short	0x010a
        /*048a*/ 	.byte	0x19
	.zero		1


	//   ....[57]....
        /*048c*/ 	.word	0x00003b80
        /*0490*/ 	.word	0x000000ff
        /*0494*/ 	.word	0x00000000
        /*0498*/ 	.short	0x010a
        /*049a*/ 	.byte	0x04
	.zero		1


	//   ....[58]....
        /*049c*/ 	.word	0x00003c20
        /*04a0*/ 	.word	0x000000ff
        /*04a4*/ 	.word	0x00000000
        /*04a8*/ 	.short	0x010a
        /*04aa*/ 	.byte	0x11
	.zero		1


	//   ....[59]....
        /*04ac*/ 	.word	0x00003d70
        /*04b0*/ 	.word	0x000000ff
        /*04b4*/ 	.word	0x00000000
        /*04b8*/ 	.short	0x010a
        /*04ba*/ 	.byte	0x04
	.zero		1


	//   ....[60]....
        /*04bc*/ 	.word	0x00004040
        /*04c0*/ 	.word	0x000000ff
        /*04c4*/ 	.word	0x00000000
        /*04c8*/ 	.short	0x010a
        /*04ca*/ 	.byte	0x04
	.zero		1


	//   ....[61]....
        /*04cc*/ 	.word	0x000040d0
        /*04d0*/ 	.word	0x000000ff
        /*04d4*/ 	.word	0x00000000
        /*04d8*/ 	.short	0x010a
        /*04da*/ 	.byte	0x04
	.zero		1


	//   ....[62]....
        /*04dc*/ 	.word	0x000047d0
        /*04e0*/ 	.word	0x000000ff
        /*04e4*/ 	.word	0x000000d0
        /*04e8*/ 	.short	0x010a
        /*04ea*/ 	.byte	0x1f
	.zero		1


	//   ....[63]....
        /*04ec*/ 	.word	0x00004870
        /*04f0*/ 	.word	0x000000ff
        /*04f4*/ 	.word	0x00000000
        /*04f8*/ 	.short	0x0101
        /*04fa*/ 	.byte	0x38
	.zero		1


	//   ....[64]....
        /*04fc*/ 	.word	0x00004d90
        /*0500*/ 	.word	0x000000ff
        /*0504*/ 	.word	0x000000c8
        /*0508*/ 	.short	0x010a
        /*050a*/ 	.byte	0x1f
	.zero		1


	//   ....[65]....
        /*050c*/ 	.word	0x00005240
        /*0510*/ 	.word	0x000000ff
        /*0514*/ 	.word	0x000000a0
        /*0518*/ 	.short	0x010a
        /*051a*/ 	.byte	0x1f
	.zero		1


	//   ....[66]....
        /*051c*/ 	.word	0x00005390
        /*0520*/ 	.word	0x000000ff
        /*0524*/ 	.word	0x00000080
        /*0528*/ 	.short	0x010b
        /*052a*/ 	.byte	0x1f
	.zero		1


	//   ....[67]....
        /*052c*/ 	.word	0x000053a0
        /*0530*/ 	.word	0x000000ff
        /*0534*/ 	.word	0x00000000
        /*0538*/ 	.short	0x0101
        /*053a*/ 	.byte	0x3d
	.zero		1


	//   ....[68]....
        /*053c*/ 	.word	0x000053b0
        /*0540*/ 	.word	0x000000ff
        /*0544*/ 	.word	0x000000a8
        /*0548*/ 	.short	0x010a
        /*054a*/ 	.byte	0x1f
	.zero		1


	//   ....[69]....
        /*054c*/ 	.word	0x00005510
        /*0550*/ 	.word	0x000000ff
        /*0554*/ 	.word	0x00000088
        /*0558*/ 	.short	0x010b
        /*055a*/ 	.byte	0x1f
	.zero		1


	//   ....[70]....
        /*055c*/ 	.word	0x00005520
        /*0560*/ 	.word	0x000000ff
        /*0564*/ 	.word	0x00000000
        /*0568*/ 	.short	0x0101
        /*056a*/ 	.byte	0x3c
	.zero		1


	//   ....[71]....
        /*056c*/ 	.word	0x00005530
        /*0570*/ 	.word	0x000000ff
        /*0574*/ 	.word	0x000000b0
        /*0578*/ 	.short	0x010a
        /*057a*/ 	.byte	0x1f
	.zero		1


	//   ....[72]....
        /*057c*/ 	.word	0x000056b0
        /*0580*/ 	.word	0x000000ff
        /*0584*/ 	.word	0x00000090
        /*0588*/ 	.short	0x010b
        /*058a*/ 	.byte	0x1f
	.zero		1


	//   ....[73]....
        /*058c*/ 	.word	0x000056c0
        /*0590*/ 	.word	0x000000ff
        /*0594*/ 	.word	0x00000000
        /*0598*/ 	.short	0x0101
        /*059a*/ 	.byte	0x3b
	.zero		1


	//   ....[74]....
        /*059c*/ 	.word	0x000056d0
        /*05a0*/ 	.word	0x000000ff
        /*05a4*/ 	.word	0x000000b8
        /*05a8*/ 	.short	0x010a
        /*05aa*/ 	.byte	0x1f
	.zero		1


	//   ....[75]....
        /*05ac*/ 	.word	0x00005880
        /*05b0*/ 	.word	0x000000ff
        /*05b4*/ 	.word	0x00000098
        /*05b8*/ 	.short	0x010b
        /*05ba*/ 	.byte	0x1f
	.zero		1


	//   ....[76]....
        /*05bc*/ 	.word	0x00005890
        /*05c0*/ 	.word	0x000000ff
        /*05c4*/ 	.word	0x00000000
        /*05c8*/ 	.short	0x0101
        /*05ca*/ 	.byte	0x3a
	.zero		1


	//   ....[77]....
        /*05cc*/ 	.word	0x000058c0
        /*05d0*/ 	.word	0x000000ff
        /*05d4*/ 	.word	0x000000a0
        /*05d8*/ 	.short	0x010a
        /*05da*/ 	.byte	0x1f
	.zero		1


	//   ....[78]....
        /*05dc*/ 	.word	0x000058e0
        /*05e0*/ 	.word	0x000000ff
        /*05e4*/ 	.word	0x000000a8
        /*05e8*/ 	.short	0x010a
        /*05ea*/ 	.byte	0x1f
	.zero		1


	//   ....[79]....
        /*05ec*/ 	.word	0x00005900
        /*05f0*/ 	.word	0x000000ff
        /*05f4*/ 	.word	0x000000b0
        /*05f8*/ 	.short	0x010a
        /*05fa*/ 	.byte	0x1f
	.zero		1


	//   ....[80]....
        /*05fc*/ 	.word	0x00005940
        /*0600*/ 	.word	0x00000000
        /*0604*/ 	.word	0x000000b8
        /*0608*/ 	.short	0x010a
        /*060a*/ 	.byte	0xff
	.zero		1


	//   ....[81]....
        /*060c*/ 	.word	0x00005ce0
        /*0610*/ 	.word	0x000000ff
        /*0614*/ 	.word	0x000000d0
        /*0618*/ 	.short	0x010a
        /*061a*/ 	.byte	0x30
	.zero		1


	//   ....[82]....
        /*061c*/ 	.word	0x00005db0
        /*0620*/ 	.word	0x000000ff
        /*0624*/ 	.word	0x00000000
        /*0628*/ 	.short	0x0101
        /*062a*/ 	.byte	0x04
	.zero		1


	//   ....[83]....
        /*062c*/ 	.word	0x00006e00
        /*0630*/ 	.word	0x000000ff
        /*0634*/ 	.word	0x00000080
        /*0638*/ 	.short	0x010a
        /*063a*/ 	.byte	0x30
	.zero		1


	//   ....[84]....
        /*063c*/ 	.word	0x00006e40
        /*0640*/ 	.word	0x00000053
        /*0644*/ 	.word	0x000000e0
        /*0648*/ 	.short	0x010a
        /*064a*/ 	.byte	0xff
	.zero		1


	//   ....[85]....
        /*064c*/ 	.word	0x00006f50
        /*0650*/ 	.word	0x000000ff
        /*0654*/ 	.word	0x00000080
        /*0658*/ 	.short	0x010a
        /*065a*/ 	.byte	0x30
	.zero		1


	//   ....[86]....
        /*065c*/ 	.word	0x00007050
        /*0660*/ 	.word	0x00000053
        /*0664*/ 	.word	0x000000e0
        /*0668*/ 	.short	0x010a
        /*066a*/ 	.byte	0xff
	.zero		1


	//   ....[87]....
        /*066c*/ 	.word	0x00007850
        /*0670*/ 	.word	0x00000000
        /*0674*/ 	.word	0x00000000
        /*0678*/ 	.short	0x0101
        /*067a*/ 	.byte	0xff
	.zero		1


	//   ....[88]....
        /*067c*/ 	.word	0x00007860
        /*0680*/ 	.word	0x00000003
        /*0684*/ 	.word	0x00000080
        /*0688*/ 	.short	0x010a
        /*068a*/ 	.byte	0xff
	.zero		1


	//   ....[89]....
        /*068c*/ 	.word	0x00007930
        /*0690*/ 	.word	0x00000003
        /*0694*/ 	.word	0x00000080
        /*0698*/ 	.short	0x010a
        /*069a*/ 	.byte	0xff
	.zero		1


	//   ....[90]....
        /*069c*/ 	.word	0x000081a0
        /*06a0*/ 	.word	0x0000005b
        /*06a4*/ 	.word	0x00000000
        /*06a8*/ 	.short	0x0101
        /*06aa*/ 	.byte	0xff
	.zero		1


	//   ....[91]....
        /*06ac*/ 	.word	0x000081c0
        /*06b0*/ 	.word	0x00000028
        /*06b4*/ 	.word	0x00000080
        /*06b8*/ 	.short	0x010a
        /*06ba*/ 	.byte	0xff
	.zero		1


	//   ....[92]....
        /*06bc*/ 	.word	0x00008280
        /*06c0*/ 	.word	0x00000028
        /*06c4*/ 	.word	0x00000080
        /*06c8*/ 	.short	0x010a
        /*06ca*/ 	.byte	0xff
	.zero		1


	//   ....[93]....
        /*06cc*/ 	.word	0x00008ae0
        /*06d0*/ 	.word	0x0000005b
        /*06d4*/ 	.word	0x00000000
        /*06d8*/ 	.short	0x0101
        /*06da*/ 	.byte	0xff
	.zero		1


	//   ....[94]....
        /*06dc*/ 	.word	0x00008b00
        /*06e0*/ 	.word	0x0000005d
        /*06e4*/ 	.word	0x00000080
        /*06e8*/ 	.short	0x010a
        /*06ea*/ 	.byte	0xff
	.zero		1


	//   ....[95]....
        /*06ec*/ 	.word	0x00008bc0
        /*06f0*/ 	.word	0x0000005d
        /*06f4*/ 	.word	0x00000080
        /*06f8*/ 	.short	0x010a
        /*06fa*/ 	.byte	0xff
	.zero		1


	//   ....[96]....
        /*06fc*/ 	.word	0x000091a0
        /*0700*/ 	.word	0x000000ff
        /*0704*/ 	.word	0x00000000
        /*0708*/ 	.short	0x0101
        /*070a*/ 	.byte	0x04
	.zero		1


	//   ....[97]....
        /*070c*/ 	.word	0x00009490
        /*0710*/ 	.word	0x00000003
        /*0714*/ 	.word	0x00000000
        /*0718*/ 	.short	0x0101
        /*071a*/ 	.byte	0xff
	.zero		1


	//   ....[98]....
        /*071c*/ 	.word	0x00009710
        /*0720*/ 	.word	0x000000ff
        /*0724*/ 	.word	0x00000000
        /*0728*/ 	.short	0x0101
        /*072a*/ 	.byte	0x04
	.zero		1


	//   ....[99]....
        /*072c*/ 	.word	0x00009740
        /*0730*/ 	.word	0x00000000
        /*0734*/ 	.word	0x00000040
        /*0738*/ 	.short	0x010a
        /*073a*/ 	.byte	0xff
	.zero		1


	//   ....[100]....
        /*073c*/ 	.word	0x000097a0
        /*0740*/ 	.word	0x00000000
        /*0744*/ 	.word	0x00000040
        /*0748*/ 	.short	0x010a
        /*074a*/ 	.byte	0xff
	.zero		1


	//   ....[101]....
        /*074c*/ 	.word	0x00009800
        /*0750*/ 	.word	0x00000000
        /*0754*/ 	.word	0x000000d0
        /*0758*/ 	.short	0x010a
        /*075a*/ 	.byte	0xff
	.zero		1


	//   ....[102]....
        /*075c*/ 	.word	0x00009860
        /*0760*/ 	.word	0x00000000
        /*0764*/ 	.word	0x00000000
        /*0768*/ 	.short	0x010a
        /*076a*/ 	.byte	0xff
	.zero		1


	//   ....[103]....
        /*076c*/ 	.word	0x000098c0
        /*0770*/ 	.word	0x00000000
        /*0774*/ 	.word	0x00000000
        /*0778*/ 	.short	0x010a
        /*077a*/ 	.byte	0xff
	.zero		1


	//   ....[104]....
        /*077c*/ 	.word	0x00009920
        /*0780*/ 	.word	0x00000000
        /*0784*/ 	.word	0x00000000
        /*0788*/ 	.short	0x010a
        /*078a*/ 	.byte	0xff
	.zero		1


	//   ....[105]....
        /*078c*/ 	.word	0x00009980
        /*0790*/ 	.word	0x00000000
        /*0794*/ 	.word	0x00000000
        /*0798*/ 	.short	0x010a
        /*079a*/ 	.byte	0xff
	.zero		1


	//   ....[106]....
        /*079c*/ 	.word	0x000099e0
        /*07a0*/ 	.word	0x00000000
        /*07a4*/ 	.word	0x00000000
        /*07a8*/ 	.short	0x010a
        /*07aa*/ 	.byte	0xff
	.zero		1


	//   ....[107]....
        /*07ac*/ 	.word	0x00009a40
        /*07b0*/ 	.word	0x00000000
        /*07b4*/ 	.word	0x00000000
        /*07b8*/ 	.short	0x010a
        /*07ba*/ 	.byte	0xff
	.zero		1


	//   ....[108]....
        /*07bc*/ 	.word	0x00009aa0
        /*07c0*/ 	.word	0x00000000
        /*07c4*/ 	.word	0x00000000
        /*07c8*/ 	.short	0x010a
        /*07ca*/ 	.byte	0xff
	.zero		1


	//   ....[109]....
        /*07cc*/ 	.word	0x00009b00
        /*07d0*/ 	.word	0x00000004
        /*07d4*/ 	.word	0x000000d8
        /*07d8*/ 	.short	0x010a
        /*07da*/ 	.byte	0xff
	.zero		1


	//   ....[110]....
        /*07dc*/ 	.word	0x00009b60
        /*07e0*/ 	.word	0x00000004
        /*07e4*/ 	.word	0x000000d0
        /*07e8*/ 	.short	0x010a
        /*07ea*/ 	.byte	0xff
	.zero		1


	//   ....[111]....
        /*07ec*/ 	.word	0x00009bc0
        /*07f0*/ 	.word	0x00000000
        /*07f4*/ 	.word	0x000000d0
        /*07f8*/ 	.short	0x010a
        /*07fa*/ 	.byte	0xff
	.zero		1


	//   ....[112]....
        /*07fc*/ 	.word	0x00009c20
        /*0800*/ 	.word	0x00000005
        /*0804*/ 	.word	0x000000f0
        /*0808*/ 	.short	0x010a
        /*080a*/ 	.byte	0xff
	.zero		1


	//   ....[113]....
        /*080c*/ 	.word	0x00009c80
        /*0810*/ 	.word	0x00000000
        /*0814*/ 	.word	0x00000000
        /*0818*/ 	.short	0x010a
        /*081a*/ 	.byte	0xff
	.zero		1


	//   ....[114]....
        /*081c*/ 	.word	0x00009ce0
        /*0820*/ 	.word	0x00000000
        /*0824*/ 	.word	0x00000000
        /*0828*/ 	.short	0x010a
        /*082a*/ 	.byte	0xff
	.zero		1


	//   ....[115]....
        /*082c*/ 	.word	0x00009d40
        /*0830*/ 	.word	0x00000000
        /*0834*/ 	.word	0x00000000
        /*0838*/ 	.short	0x010a
        /*083a*/ 	.byte	0xff
	.zero		1


	//   ....[116]....
        /*083c*/ 	.word	0x00009da0
        /*0840*/ 	.word	0x00000000
        /*0844*/ 	.word	0x000000d0
        /*0848*/ 	.short	0x010a
        /*084a*/ 	.byte	0xff
	.zero		1


	//   ....[117]....
        /*084c*/ 	.word	0x00009e00
        /*0850*/ 	.word	0x00000003
        /*0854*/ 	.word	0x000000c8
        /*0858*/ 	.short	0x010a
        /*085a*/ 	.byte	0xff
	.zero		1


	//   ....[118]....
        /*085c*/ 	.word	0x00009e60
        /*0860*/ 	.word	0x00000000
        /*0864*/ 	.word	0x000000a0
        /*0868*/ 	.short	0x010a
        /*086a*/ 	.byte	0xff
	.zero		1


	//   ....[119]....
        /*086c*/ 	.word	0x00009ec0
        /*0870*/ 	.word	0x00000000
        /*0874*/ 	.word	0x000000a8
        /*0878*/ 	.short	0x010a
        /*087a*/ 	.byte	0xff
	.zero		1


	//   ....[120]....
        /*087c*/ 	.word	0x00009f20
        /*0880*/ 	.word	0x00000000
        /*0884*/ 	.word	0x000000b0
        /*0888*/ 	.short	0x010a
        /*088a*/ 	.byte	0xff
	.zero		1


	//   ....[121]....
        /*088c*/ 	.word	0x00009f80
        /*0890*/ 	.word	0x00000000
        /*0894*/ 	.word	0x000000b8
        /*0898*/ 	.short	0x010a
        /*089a*/ 	.byte	0xff
	.zero		1


	//   ....[122]....
        /*089c*/ 	.word	0x00009fe0
        /*08a0*/ 	.word	0x00000000
        /*08a4*/ 	.word	0x000000a0
        /*08a8*/ 	.short	0x010a
        /*08aa*/ 	.byte	0xff
	.zero		1


	//   ....[123]....
        /*08ac*/ 	.word	0x0000a040
        /*08b0*/ 	.word	0x00000000
        /*08b4*/ 	.word	0x000000a8
        /*08b8*/ 	.short	0x010a
        /*08ba*/ 	.byte	0xff
	.zero		1


	//   ....[124]....
        /*08bc*/ 	.word	0x0000a0a0
        /*08c0*/ 	.word	0x00000000
        /*08c4*/ 	.word	0x000000b0
        /*08c8*/ 	.short	0x010a
        /*08ca*/ 	.byte	0xff
	.zero		1


	//   ....[125]....
        /*08cc*/ 	.word	0x0000a100
        /*08d0*/ 	.word	0x00000000
        /*08d4*/ 	.word	0x000000d0
        /*08d8*/ 	.short	0x010a
        /*08da*/ 	.byte	0xff
	.zero		1


	//   ....[126]....
        /*08dc*/ 	.word	0x0000a160
        /*08e0*/ 	.word	0x00000002
        /*08e4*/ 	.word	0x00000080
        /*08e8*/ 	.short	0x010a
        /*08ea*/ 	.byte	0xff
	.zero		1


	//   ....[127]....
        /*08ec*/ 	.word	0x0000a1b0
        /*08f0*/ 	.word	0x00000053
        /*08f4*/ 	.word	0x000000e0
        /*08f8*/ 	.short	0x010a
        /*08fa*/ 	.byte	0xff
	.zero		1


	//   ....[128]....
        /*08fc*/ 	.word	0x0000a200
        /*0900*/ 	.word	0x00000003
        /*0904*/ 	.word	0x00000080
        /*0908*/ 	.short	0x010a
        /*090a*/ 	.byte	0xff
	.zero		1


	//   ....[129]....
        /*090c*/ 	.word	0x0000a250
        /*0910*/ 	.word	0x00000028
        /*0914*/ 	.word	0x00000080
        /*0918*/ 	.short	0x010a
        /*091a*/ 	.byte	0xff
	.zero		1


	//   ....[130]....
        /*091c*/ 	.word	0x0000a2a0
        /*0920*/ 	.word	0x0000005d
        /*0924*/ 	.word	0x00000080
        /*0928*/ 	.short	0x010a
        /*092a*/ 	.byte	0xff
	.zero		1


	//----- nvinfo : EIATTR_NUM_MBARRIERS
	.align		4
.L_47:
        /*092c*/ 	.byte	0x03, 0x38
        /*092e*/ 	.short	0x0020


	//----- nvinfo : EIATTR_EXIT_INSTR_OFFSETS
	.align		4
        /*0930*/ 	.byte	0x04, 0x1c
        /*0932*/ 	.short	(.L_49 - .L_48)


	//   ....[0]....
.L_48:
        /*0934*/ 	.word	0x000031f0


	//   ....[1]....
        /*0938*/ 	.word	0x000034a0


	//   ....[2]....
        /*093c*/ 	.word	0x00003500


	//   ....[3]....
        /*0940*/ 	.word	0x00004340


	//   ....[4]....
        /*0944*/ 	.word	0x00005970


	//   ....[5]....
        /*0948*/ 	.word	0x000059b0


	//   ....[6]....
        /*094c*/ 	.word	0x000095f0


	//   ....[7]....
        /*0950*/ 	.word	0x00009670


	//   ....[8]....
        /*0954*/ 	.word	0x000096a0


	//   ....[9]....
        /*0958*/ 	.word	0x00009720


	//----- nvinfo : EIATTR_MAX_THREADS
	.align		4
.L_49:
        /*095c*/ 	.byte	0x04, 0x05
        /*095e*/ 	.short	(.L_51 - .L_50)
.L_50:
        /*0960*/ 	.word	0x00000100
        /*0964*/ 	.word	0x00000001
        /*0968*/ 	.word	0x00000001


	//----- nvinfo : EIATTR_CRS_STACK_SIZE
	.align		4
.L_51:
        /*096c*/ 	.byte	0x04, 0x1e
        /*096e*/ 	.short	(.L_53 - .L_52)
.L_52:
        /*0970*/ 	.word	0x00000000


	//----- nvinfo : EIATTR_CBANK_PARAM_SIZE
	.align		4
.L_53:
        /*0974*/ 	.byte	0x03, 0x19
        /*0976*/ 	.short	0x0800


	//----- nvinfo : EIATTR_PARAM_CBANK
	.align		4
        /*0978*/ 	.byte	0x04, 0x0a
        /*097a*/ 	.short	(.L_55 - .L_54)
	.align		4
.L_54:
        /*097c*/ 	.word	index@(.nv.constant0._ZN7cutlass13device_kernelINS_4conv6kernel13ConvUniversalINS1_16ConvProblemShapeILNS1_8OperatorE2ELi2EEENS1_10collective14CollectiveConvINS1_47MainloopSm100TmaUmmaWarpSpecializedImplicitGemmILS5_2ELi8ELi2ELi1ELi2EN4cute5tupleIJNSA_1CILi1EEESD_SD_EEEEENSB_IJNSC_ILi64EEENSB_IJNSC_ILi128EEEEEENSB_IJNSC_ILi32EEEEEEEEENS_10tfloat32_tESM_NSA_8TiledMMAINSA_8MMA_AtomIJNSA_17SM100_MMA_TF32_SSISM_SM_fLi64ELi128ELNSA_4UMMA5MajorE1ELSR_1ELNSQ_7ScaleInE0ELSS_0EEEEEENSA_6LayoutISE_NSB_IJNSC_ILi0EEESW_SW_EEEEENSB_IJNSA_10UnderscoreESZ_SZ_EEEEENS7_6detail27Sm100ImplicitGemmTileTraitsINSA_13SM90_TMA_LOADENSA_14ComposedLayoutINSA_7SwizzleILi2ELi5ELi2EEENSA_18smem_ptr_flag_bitsILi32EEENSV_INSB_IJSJ_NSC_ILi4EEEEEENSB_IJSD_SJ_EEEEEEEvEENS13_INSA_20SM90_TMA_LOAD_IM2COLES1E_vEEEENS_8epilogue10collective18CollectiveEpilogueINS1J_23Sm100TmaWarpSpecializedILi4ELi2ELi16ELb1ELb0EEEJSL_NSB_IJNSV_ISG_SD_EENSV_ISJ_SD_EEEEESM_NSB_IJlNSB_IJSD_llEEESW_EEESM_S1S_NS1J_6fusion15FusionCallbacksIS1N_NS1T_17LinearCombinationISM_fSM_fLNS_15FloatRoundStyleE2EEESL_S1Q_JEEENSA_5SM1004TMEM4LOAD26SM100_TMEM_LOAD_16dp128b8xES14_NS15_INS16_ILi3ELi4ELi3EEES19_NSV_INSB_IJNSC_ILi8EEESJ_EEENSB_IJSJ_SD_EEEEEEENSA_17SM75_U32x4_LDSM_NENSA_14SM90_TMA_STOREES28_NSA_17SM90_U32x4_STSM_NENSA_39AutoVectorizingCopyWithAssumedAlignmentILi128EEEEEEvvEEEEvNT_6ParamsE)
        /*0980*/ 	.short	0x0380
        /*0982*/ 	.short	0x0800


	//----- nvinfo : EIATTR_SW_WAR
	.align		4
.L_55:
        /*0984*/ 	.byte	0x04, 0x36
        /*0986*/ 	.short	(.L_57 - .L_56)
.L_56:
        /*0988*/ 	.word	0x00000008
.L_57:


//--------------------- .nv.callgraph             --------------------------
	.section	.nv.callgraph,"",@"SHT_CUDA_CALLGRAPH"
	.align	4
	.sectionentsize	8
	.align		4
        /*0000*/ 	.word	0x00000000
	.align		4
        /*0004*/ 	.word	0xffffffff
	.align		4
        /*0008*/ 	.word	index@(_ZN7cutlass13device_kernelINS_4conv6kernel13ConvUniversalINS1_16ConvProblemShapeILNS1_8OperatorE2ELi2EEENS1_10collective14CollectiveConvINS1_47MainloopSm100TmaUmmaWarpSpecializedImplicitGemmILS5_2ELi8ELi2ELi1ELi2EN4cute5tupleIJNSA_1CILi1EEESD_SD_EEEEENSB_IJNSC_ILi64EEENSB_IJNSC_ILi128EEEEEENSB_IJNSC_ILi32EEEEEEEEENS_10tfloat32_tESM_NSA_8TiledMMAINSA_8MMA_AtomIJNSA_17SM100_MMA_TF32_SSISM_SM_fLi64ELi128ELNSA_4UMMA5MajorE1ELSR_1ELNSQ_7ScaleInE0ELSS_0EEEEEENSA_6LayoutISE_NSB_IJNSC_ILi0EEESW_SW_EEEEENSB_IJNSA_10UnderscoreESZ_SZ_EEEEENS7_6detail27Sm100ImplicitGemmTileTraitsINSA_13SM90_TMA_LOADENSA_14ComposedLayoutINSA_7SwizzleILi2ELi5ELi2EEENSA_18smem_ptr_flag_bitsILi32EEENSV_INSB_IJSJ_NSC_ILi4EEEEEENSB_IJSD_SJ_EEEEEEEvEENS13_INSA_20SM90_TMA_LOAD_IM2COLES1E_vEEEENS_8epilogue10collective18CollectiveEpilogueINS1J_23Sm100TmaWarpSpecializedILi4ELi2ELi16ELb1ELb0EEEJSL_NSB_IJNSV_ISG_SD_EENSV_ISJ_SD_EEEEESM_NSB_IJlNSB_IJSD_llEEESW_EEESM_S1S_NS1J_6fusion15FusionCallbacksIS1N_NS1T_17LinearCombinationISM_fSM_fLNS_15FloatRoundStyleE2EEESL_S1Q_JEEENSA_5SM1004TMEM4LOAD26SM100_TMEM_LOAD_16dp128b8xES14_NS15_INS16_ILi3ELi4ELi3EEES19_NSV_INSB_IJNSC_ILi8EEESJ_EEENSB_IJSJ_SD_EEEEEEENSA_17SM75_U32x4_LDSM_NENSA_14SM90_TMA_STOREES28_NSA_17SM90_U32x4_STSM_NENSA_39AutoVectorizingCopyWithAssumedAlignmentILi128EEEEEEvvEEEEvNT_6ParamsE)
	.align		4
        /*000c*/ 	.word	index@(__assertfail)
	.align		4
        /*0010*/ 	.word	0x00000000
	.align		4
        /*0014*/ 	.word	0xfffffffe
	.align		4
        /*0018*/ 	.word	0x00000000
	.align		4
        /*001c*/ 	.word	0xfffffffd
	.align		4
        /*0020*/ 	.word	0x00000000
	.align		4
        /*0024*/ 	.word	0xfffffffc


//--------------------- .nv.constant4             --------------------------
	.section	.nv.constant4,"a",@progbits
	.align	8
	.align		8
.nv.constant4:
        /*0000*/ 	.dword	__assertfail
	.align		8
        /*0008*/ 	.dword	__unnamed_1
	.align		8
        /*0010*/ 	.dword	__unnamed_2
	.align		8
        /*0018*/ 	.dword	_ZN39_INTERNAL_bc815ce1_4_k_cu_4efdaf29_49934cuda3std3__45__cpo5beginE
	.align		8
        /*0020*/ 	.dword	_ZN39_INTERNAL_bc815ce1_4_k_cu_4efdaf29_49934cuda3std3__45__cpo3endE
	.align		8
        /*0028*/ 	.dword	_ZN39_INTERNAL_bc815ce1_4_k_cu_4efdaf29_49934cuda3std3__45__cpo6cbeginE
	.align		8
        /*0030*/ 	.dword	_ZN39_INTERNAL_bc815ce1_4_k_cu_4efdaf29_49934cuda3std3__45__cpo4cendE
	.align		8
        /*0038*/ 	.dword	_ZN39_INTERNAL_bc815ce1_4_k_cu_4efdaf29_49934cuda3std3__441_GLOBAL__N__bc815ce1_4_k_cu_4efdaf29_49936ignoreE
	.align		8
        /*0040*/ 	.dword	_ZN39_INTERNAL_bc815ce1_4_k_cu_4efdaf29_49934cuda3std3__419piecewise_constructE
	.align		8
        /*0048*/ 	.dword	_ZN39_INTERNAL_bc815ce1_4_k_cu_4efdaf29_49934cuda3std3__48in_placeE
	.align		8
        /*0050*/ 	.dword	_ZN39_INTERNAL_bc815ce1_4_k_cu_4efdaf29_49934cuda3std6ranges3__45__cpo4swapE
	.align		8
        /*0058*/ 	.dword	_ZN39_INTERNAL_bc815ce1_4_k_cu_4efdaf29_49934cuda3std6ranges3__45__cpo9iter_moveE
	.align		8
        /*0060*/ 	.dword	_ZN39_INTERNAL_bc815ce1_4_k_cu_4efdaf29_49934cute7productE
	.align		8
        /*0068*/ 	.dword	_ZN39_INTERNAL_bc815ce1_4_k_cu_4efdaf29_49934cute1_E
	.align		8
        /*0070*/ 	.dword	$str$27
	.align		8
        /*0078*/ 	.dword	$str$28
	.align		8
        /*0080*/ 	.dword	$str$29
	.align		8
        /*0088*/ 	.dword	$str$30


//--------------------- .text._ZN7cutlass13device_kernelINS_4conv6kernel13ConvUniversalINS1_16ConvProblemShapeILNS1_8OperatorE2ELi2EEENS1_10collective14CollectiveConvINS1_47MainloopSm100TmaUmmaWarpSpecializedImplicitGemmILS5_2ELi8ELi2ELi1ELi2EN4cute5tupleIJNSA_1CILi1EEESD_SD_EEEEENSB_IJNSC_ILi64EEENSB_IJNSC_ILi128EEEEEENSB_IJNSC_ILi32EEEEEEEEENS_10tfloat32_tESM_NSA_8TiledMMAINSA_8MMA_AtomIJNSA_17SM100_MMA_TF32_SSISM_SM_fLi64ELi128ELNSA_4UMMA5MajorE1ELSR_1ELNSQ_7ScaleInE0ELSS_0EEEEEENSA_6LayoutISE_NSB_IJNSC_ILi0EEESW_SW_EEEEENSB_IJNSA_10UnderscoreESZ_SZ_EEEEENS7_6detail27Sm100ImplicitGemmTileTraitsINSA_13SM90_TMA_LOADENSA_14ComposedLayoutINSA_7SwizzleILi2ELi5ELi2EEENSA_18smem_ptr_flag_bitsILi32EEENSV_INSB_IJSJ_NSC_ILi4EEEEEENSB_IJSD_SJ_EEEEEEEvEENS13_INSA_20SM90_TMA_LOAD_IM2COLES1E_vEEEENS_8epilogue10collective18CollectiveEpilogueINS1J_23Sm100TmaWarpSpecializedILi4ELi2ELi16ELb1ELb0EEEJSL_NSB_IJNSV_ISG_SD_EENSV_ISJ_SD_EEEEESM_NSB_IJlNSB_IJSD_llEEESW_EEESM_S1S_NS1J_6fusion15FusionCallbacksIS1N_NS1T_17LinearCombinationISM_fSM_fLNS_15FloatRoundStyleE2EEESL_S1Q_JEEENSA_5SM1004TMEM4LOAD26SM100_TMEM_LOAD_16dp128b8xES14_NS15_INS16_ILi3ELi4ELi3EEES19_NSV_INSB_IJNSC_ILi8EEESJ_EEENSB_IJSJ_SD_EEEEEEENSA_17SM75_U32x4_LDSM_NENSA_14SM90_TMA_STOREES28_NSA_17SM90_U32x4_STSM_NENSA_39AutoVectorizingCopyWithAssumedAlignmentILi128EEEEEEvvEEEEvNT_6ParamsE --------------------------
	.section	.text._ZN7cutlass13device_kernelINS_4conv6kernel13ConvUniversalINS1_16ConvProblemShapeILNS1_8OperatorE2ELi2EEENS1_10collective14CollectiveConvINS1_47MainloopSm100TmaUmmaWarpSpecializedImplicitGemmILS5_2ELi8ELi2ELi1ELi2EN4cute5tupleIJNSA_1CILi1EEESD_SD_EEEEENSB_IJNSC_ILi64EEENSB_IJNSC_ILi128EEEEEENSB_IJNSC_ILi32EEEEEEEEENS_10tfloat32_tESM_NSA_8TiledMMAINSA_8MMA_AtomIJNSA_17SM100_MMA_TF32_SSISM_SM_fLi64ELi128ELNSA_4UMMA5MajorE1ELSR_1ELNSQ_7ScaleInE0ELSS_0EEEEEENSA_6LayoutISE_NSB_IJNSC_ILi0EEESW_SW_EEEEENSB_IJNSA_10UnderscoreESZ_SZ_EEEEENS7_6detail27Sm100ImplicitGemmTileTraitsINSA_13SM90_TMA_LOADENSA_14ComposedLayoutINSA_7SwizzleILi2ELi5ELi2EEENSA_18smem_ptr_flag_bitsILi32EEENSV_INSB_IJSJ_NSC_ILi4EEEEEENSB_IJSD_SJ_EEEEEEEvEENS13_INSA_20SM90_TMA_LOAD_IM2COLES1E_vEEEENS_8epilogue10collective18CollectiveEpilogueINS1J_23Sm100TmaWarpSpecializedILi4ELi2ELi16ELb1ELb0EEEJSL_NSB_IJNSV_ISG_SD_EENSV_ISJ_SD_EEEEESM_NSB_IJlNSB_IJSD_llEEESW_EEESM_S1S_NS1J_6fusion15FusionCallbacksIS1N_NS1T_17LinearCombinationISM_fSM_fLNS_15FloatRoundStyleE2EEESL_S1Q_JEEENSA_5SM1004TMEM4LOAD26SM100_TMEM_LOAD_16dp128b8xES14_NS15_INS16_ILi3ELi4ELi3EEES19_NSV_INSB_IJNSC_ILi8EEESJ_EEENSB_IJSJ_SD_EEEEEEENSA_17SM75_U32x4_LDSM_NENSA_14SM90_TMA_STOREES28_NSA_17SM90_U32x4_STSM_NENSA_39AutoVectorizingCopyWithAssumedAlignmentILi128EEEEEEvvEEEEvNT_6ParamsE,"ax",@progbits
	.align	128
.text._ZN7cutlass13device_kernelINS_4conv6kernel13ConvUniversalINS1_16ConvProblemShapeILNS1_8OperatorE2ELi2EEENS1_10collective14CollectiveConvINS1_47MainloopSm100TmaUmmaWarpSpecializedImplicitGemmILS5_2ELi8ELi2ELi1ELi2EN4cute5tupleIJNSA_1CILi1EEESD_SD_EEEEENSB_IJNSC_ILi64EEENSB_IJNSC_ILi128EEEEEENSB_IJNSC_ILi32EEEEEEEEENS_10tfloat32_tESM_NSA_8TiledMMAINSA_8MMA_AtomIJNSA_17SM100_MMA_TF32_SSISM_SM_fLi64ELi128ELNSA_4UMMA5MajorE1ELSR_1ELNSQ_7ScaleInE0ELSS_0EEEEEENSA_6LayoutISE_NSB_IJNSC_ILi0EEESW_SW_EEEEENSB_IJNSA_10UnderscoreESZ_SZ_EEEEENS7_6detail27Sm100ImplicitGemmTileTraitsINSA_13SM90_TMA_LOADENSA_14ComposedLayoutINSA_7SwizzleILi2ELi5ELi2EEENSA_18smem_ptr_flag_bitsILi32EEENSV_INSB_IJSJ_NSC_ILi4EEEEEENSB_IJSD_SJ_EEEEEEEvEENS13_INSA_20SM90_TMA_LOAD_IM2COLES1E_vEEEENS_8epilogue10collective18CollectiveEpilogueINS1J_23Sm100TmaWarpSpecializedILi4ELi2ELi16ELb1ELb0EEEJSL_NSB_IJNSV_ISG_SD_EENSV_ISJ_SD_EEEEESM_NSB_IJlNSB_IJSD_llEEESW_EEESM_S1S_NS1J_6fusion15FusionCallbacksIS1N_NS1T_17LinearCombinationISM_fSM_fLNS_15FloatRoundStyleE2EEESL_S1Q_JEEENSA_5SM1004TMEM4LOAD26SM100_TMEM_LOAD_16dp128b8xES14_NS15_INS16_ILi3ELi4ELi3EEES19_NSV_INSB_IJNSC_ILi8EEESJ_EEENSB_IJSJ_SD_EEEEEEENSA_17SM75_U32x4_LDSM_NENSA_14SM90_TMA_STOREES28_NSA_17SM90_U32x4_STSM_NENSA_39AutoVectorizingCopyWithAssumedAlignmentILi128EEEEEEvvEEEEvNT_6ParamsE:
        .type           _ZN7cutlass13device_kernelINS_4conv6kernel13ConvUniversalINS1_16ConvProblemShapeILNS1_8OperatorE2ELi2EEENS1_10collective14CollectiveConvINS1_47MainloopSm100TmaUmmaWarpSpecializedImplicitGemmILS5_2ELi8ELi2ELi1ELi2EN4cute5tupleIJNSA_1CILi1EEESD_SD_EEEEENSB_IJNSC_ILi64EEENSB_IJNSC_ILi128EEEEEENSB_IJNSC_ILi32EEEEEEEEENS_10tfloat32_tESM_NSA_8TiledMMAINSA_8MMA_AtomIJNSA_17SM100_MMA_TF32_SSISM_SM_fLi64ELi128ELNSA_4UMMA5MajorE1ELSR_1ELNSQ_7ScaleInE0ELSS_0EEEEEENSA_6LayoutISE_NSB_IJNSC_ILi0EEESW_SW_EEEEENSB_IJNSA_10UnderscoreESZ_SZ_EEEEENS7_6detail27Sm100ImplicitGemmTileTraitsINSA_13SM90_TMA_LOADENSA_14ComposedLayoutINSA_7SwizzleILi2ELi5ELi2EEENSA_18smem_ptr_flag_bitsILi32EEENSV_INSB_IJSJ_NSC_ILi4EEEEEENSB_IJSD_SJ_EEEEEEEvEENS13_INSA_20SM90_TMA_LOAD_IM2COLES1E_vEEEENS_8epilogue10collective18CollectiveEpilogueINS1J_23Sm100TmaWarpSpecializedILi4ELi2ELi16ELb1ELb0EEEJSL_NSB_IJNSV_ISG_SD_EENSV_ISJ_SD_EEEEESM_NSB_IJlNSB_IJSD_llEEESW_EEESM_S1S_NS1J_6fusion15FusionCallbacksIS1N_NS1T_17LinearCombinationISM_fSM_fLNS_15FloatRoundStyleE2EEESL_S1Q_JEEENSA_5SM1004TMEM4LOAD26SM100_TMEM_LOAD_16dp128b8xES14_NS15_INS16_ILi3ELi4ELi3EEES19_NSV_INSB_IJNSC_ILi8EEESJ_EEENSB_IJSJ_SD_EEEEEEENSA_17SM75_U32x4_LDSM_NENSA_14SM90_TMA_STOREES28_NSA_17SM90_U32x4_STSM_NENSA_39AutoVectorizingCopyWithAssumedAlignmentILi128EEEEEEvvEEEEvNT_6ParamsE,@function
        .size           _ZN7cutlass13device_kernelINS_4conv6kernel13ConvUniversalINS1_16ConvProblemShapeILNS1_8OperatorE2ELi2EEENS1_10collective14CollectiveConvINS1_47MainloopSm100TmaUmmaWarpSpecializedImplicitGemmILS5_2ELi8ELi2ELi1ELi2EN4cute5tupleIJNSA_1CILi1EEESD_SD_EEEEENSB_IJNSC_ILi64EEENSB_IJNSC_ILi128EEEEEENSB_IJNSC_ILi32EEEEEEEEENS_10tfloat32_tESM_NSA_8TiledMMAINSA_8MMA_AtomIJNSA_17SM100_MMA_TF32_SSISM_SM_fLi64ELi128ELNSA_4UMMA5MajorE1ELSR_1ELNSQ_7ScaleInE0ELSS_0EEEEEENSA_6LayoutISE_NSB_IJNSC_ILi0EEESW_SW_EEEEENSB_IJNSA_10UnderscoreESZ_SZ_EEEEENS7_6detail27Sm100ImplicitGemmTileTraitsINSA_13SM90_TMA_LOADENSA_14ComposedLayoutINSA_7SwizzleILi2ELi5ELi2EEENSA_18smem_ptr_flag_bitsILi32EEENSV_INSB_IJSJ_NSC_ILi4EEEEEENSB_IJSD_SJ_EEEEEEEvEENS13_INSA_20SM90_TMA_LOAD_IM2COLES1E_vEEEENS_8epilogue10collective18CollectiveEpilogueINS1J_23Sm100TmaWarpSpecializedILi4ELi2ELi16ELb1ELb0EEEJSL_NSB_IJNSV_ISG_SD_EENSV_ISJ_SD_EEEEESM_NSB_IJlNSB_IJSD_llEEESW_EEESM_S1S_NS1J_6fusion15FusionCallbacksIS1N_NS1T_17LinearCombinationISM_fSM_fLNS_15FloatRoundStyleE2EEESL_S1Q_JEEENSA_5SM1004TMEM4LOAD26SM100_TMEM_LOAD_16dp128b8xES14_NS15_INS16_ILi3ELi4ELi3EEES19_NSV_INSB_IJNSC_ILi8EEESJ_EEENSB_IJSJ_SD_EEEEEEENSA_17SM75_U32x4_LDSM_NENSA_14SM90_TMA_STOREES28_NSA_17SM90_U32x4_STSM_NENSA_39AutoVectorizingCopyWithAssumedAlignmentILi128EEEEEEvvEEEEvNT_6ParamsE,(.L_x_178 - _ZN7cutlass13device_kernelINS_4conv6kernel13ConvUniversalINS1_16ConvProblemShapeILNS1_8OperatorE2ELi2EEENS1_10collective14CollectiveConvINS1_47MainloopSm100TmaUmmaWarpSpecializedImplicitGemmILS5_2ELi8ELi2ELi1ELi2EN4cute5tupleIJNSA_1CILi1EEESD_SD_EEEEENSB_IJNSC_ILi64EEENSB_IJNSC_ILi128EEEEEENSB_IJNSC_ILi32EEEEEEEEENS_10tfloat32_tESM_NSA_8TiledMMAINSA_8MMA_AtomIJNSA_17SM100_MMA_TF32_SSISM_SM_fLi64ELi128ELNSA_4UMMA5MajorE1ELSR_1ELNSQ_7ScaleInE0ELSS_0EEEEEENSA_6LayoutISE_NSB_IJNSC_ILi0EEESW_SW_EEEEENSB_IJNSA_10UnderscoreESZ_SZ_EEEEENS7_6detail27Sm100ImplicitGemmTileTraitsINSA_13SM90_TMA_LOADENSA_14ComposedLayoutINSA_7SwizzleILi2ELi5ELi2EEENSA_18smem_ptr_flag_bitsILi32EEENSV_INSB_IJSJ_NSC_ILi4EEEEEENSB_IJSD_SJ_EEEEEEEvEENS13_INSA_20SM90_TMA_LOAD_IM2COLES1E_vEEEENS_8epilogue10collective18CollectiveEpilogueINS1J_23Sm100TmaWarpSpecializedILi4ELi2ELi16ELb1ELb0EEEJSL_NSB_IJNSV_ISG_SD_EENSV_ISJ_SD_EEEEESM_NSB_IJlNSB_IJSD_llEEESW_EEESM_S1S_NS1J_6fusion15FusionCallbacksIS1N_NS1T_17LinearCombinationISM_fSM_fLNS_15FloatRoundStyleE2EEESL_S1Q_JEEENSA_5SM1004TMEM4LOAD26SM100_TMEM_LOAD_16dp128b8xES14_NS15_INS16_ILi3ELi4ELi3EEES19_NSV_INSB_IJNSC_ILi8EEESJ_EEENSB_IJSJ_SD_EEEEEEENSA_17SM75_U32x4_LDSM_NENSA_14SM90_TMA_STOREES28_NSA_17SM90_U32x4_STSM_NENSA_39AutoVectorizingCopyWithAssumedAlignmentILi128EEEEEEvvEEEEvNT_6ParamsE)
        .other          _ZN7cutlass13device_kernelINS_4conv6kernel13ConvUniversalINS1_16ConvProblemShapeILNS1_8OperatorE2ELi2EEENS1_10collective14CollectiveConvINS1_47MainloopSm100TmaUmmaWarpSpecializedImplicitGemmILS5_2ELi8ELi2ELi1ELi2EN4cute5tupleIJNSA_1CILi1EEESD_SD_EEEEENSB_IJNSC_ILi64EEENSB_IJNSC_ILi128EEEEEENSB_IJNSC_ILi32EEEEEEEEENS_10tfloat32_tESM_NSA_8TiledMMAINSA_8MMA_AtomIJNSA_17SM100_MMA_TF32_SSISM_SM_fLi64ELi128ELNSA_4UMMA5MajorE1ELSR_1ELNSQ_7ScaleInE0ELSS_0EEEEEENSA_6LayoutISE_NSB_IJNSC_ILi0EEESW_SW_EEEEENSB_IJNSA_10UnderscoreESZ_SZ_EEEEENS7_6detail27Sm100ImplicitGemmTileTraitsINSA_13SM90_TMA_LOADENSA_14ComposedLayoutINSA_7SwizzleILi2ELi5ELi2EEENSA_18smem_ptr_flag_bitsILi32EEENSV_INSB_IJSJ_NSC_ILi4EEEEEENSB_IJSD_SJ_EEEEEEEvEENS13_INSA_20SM90_TMA_LOAD_IM2COLES1E_vEEEENS_8epilogue10collective18CollectiveEpilogueINS1J_23Sm100TmaWarpSpecializedILi4ELi2ELi16ELb1ELb0EEEJSL_NSB_IJNSV_ISG_SD_EENSV_ISJ_SD_EEEEESM_NSB_IJlNSB_IJSD_llEEESW_EEESM_S1S_NS1J_6fusion15FusionCallbacksIS1N_NS1T_17LinearCombinationISM_fSM_fLNS_15FloatRoundStyleE2EEESL_S1Q_JEEENSA_5SM1004TMEM4LOAD26SM100_TMEM_LOAD_16dp128b8xES14_NS15_INS16_ILi3ELi4ELi3EEES19_NSV_INSB_IJNSC_ILi8EEESJ_EEENSB_IJSJ_SD_EEEEEEENSA_17SM75_U32x4_LDSM_NENSA_14SM90_TMA_STOREES28_NSA_17SM90_U32x4_STSM_NENSA_39AutoVectorizingCopyWithAssumedAlignmentILi128EEEEEEvvEEEEvNT_6ParamsE,@"STO_CUDA_ENTRY STV_DEFAULT"
_ZN7cutlass13device_kernelINS_4conv6kernel13ConvUniversalINS1_16ConvProblemShapeILNS1_8OperatorE2ELi2EEENS1_10collective14CollectiveConvINS1_47MainloopSm100TmaUmmaWarpSpecializedImplicitGemmILS5_2ELi8ELi2ELi1ELi2EN4cute5tupleIJNSA_1CILi1EEESD_SD_EEEEENSB_IJNSC_ILi64EEENSB_IJNSC_ILi128EEEEEENSB_IJNSC_ILi32EEEEEEEEENS_10tfloat32_tESM_NSA_8TiledMMAINSA_8MMA_AtomIJNSA_17SM100_MMA_TF32_SSISM_SM_fLi64ELi128ELNSA_4UMMA5MajorE1ELSR_1ELNSQ_7ScaleInE0ELSS_0EEEEEENSA_6LayoutISE_NSB_IJNSC_ILi0EEESW_SW_EEEEENSB_IJNSA_10UnderscoreESZ_SZ_EEEEENS7_6detail27Sm100ImplicitGemmTileTraitsINSA_13SM90_TMA_LOADENSA_14ComposedLayoutINSA_7SwizzleILi2ELi5ELi2EEENSA_18smem_ptr_flag_bitsILi32EEENSV_INSB_IJSJ_NSC_ILi4EEEEEENSB_IJSD_SJ_EEEEEEEvEENS13_INSA_20SM90_TMA_LOAD_IM2COLES1E_vEEEENS_8epilogue10collective18CollectiveEpilogueINS1J_23Sm100TmaWarpSpecializedILi4ELi2ELi16ELb1ELb0EEEJSL_NSB_IJNSV_ISG_SD_EENSV_ISJ_SD_EEEEESM_NSB_IJlNSB_IJSD_llEEESW_EEESM_S1S_NS1J_6fusion15FusionCallbacksIS1N_NS1T_17LinearCombinationISM_fSM_fLNS_15FloatRoundStyleE2EEESL_S1Q_JEEENSA_5SM1004TMEM4LOAD26SM100_TMEM_LOAD_16dp128b8xES14_NS15_INS16_ILi3ELi4ELi3EEES19_NSV_INSB_IJNSC_ILi8EEESJ_EEENSB_IJSJ_SD_EEEEEEENSA_17SM75_U32x4_LDSM_NENSA_14SM90_TMA_STOREES28_NSA_17SM90_U32x4_STSM_NENSA_39AutoVectorizingCopyWithAssumedAlignmentILi128EEEEEEvvEEEEvNT_6ParamsE:
[----:B------:R-:W1:Y:S01]  /*0000*/  LDC R1, c[0x0][0x37c] ;  /* 0x0000df00ff017b82 */ /* 0x000e620000000800 */
[----:B------:R-:W2:Y:S01]  /*0010*/  S2R R68, SR_TID.X ;  /* 0x0000000000447919 */ /* 0x000ea20000002100 */
[----:B------:R-:W3:Y:S01]  /*0020*/  LDCU.64 UR8, c[0x0][0x890] ;  /* 0x00011200ff0877ac */ /* 0x000ee20008000a00 */
[----:B-1----:R-:W-:Y:S01]  /*0030*/  VIADD R1, R1, 0xfffffff8 ;  /* 0xfffffff801017836 */ /* 0x002fe20000000000 */
[----:B------:R-:W-:Y:S02]  /*0040*/  PRMT R69, RZ, 0x7610, R69 ;  /* 0x00007610ff457816 */ /* 0x000fe40000000045 */
[----:B------:R-:W-:Y:S01]  /*0050*/  ELECT P3, URZ, PT ;  /* 0x0000000000ff782f */ /* 0x000fe20003860000 */
[----:B---3--:R-:W-:-:S04]  /*0060*/  UISETP.NE.U32.AND UP0, UPT, UR8, URZ, UPT ;  /* 0x000000ff0800728c */ /* 0x008fc8000bf05070 */
[----:B------:R-:W-:Y:S01]  /*0070*/  UISETP.NE.AND.EX UP0, UPT, UR9, URZ, UPT, UP0 ;  /* 0x000000ff0900728c */ /* 0x000fe2000bf05300 */
[----:B--2---:R-:W-:-:S05]  /*0080*/  SHF.R.U32.HI R70, RZ, 0x5, R68 ;  /* 0x00000005ff467819 */ /* 0x004fca0000011644 */
[----:B------:R-:W1:Y:S02]  /*0090*/  SHFL.IDX PT, R0, R70, RZ, 0x1f ;  /* 0x00001fff46007589 */ /* 0x000e6400000e0000 */
[----:B-1----:R-:W-:Y:S01]  /*00a0*/  R2UR UR18, R0 ;  /* 0x00000000001272ca */ /* 0x002fe200000e0000 */
[----:B------:R-:W-:-:S14]  /*00b0*/  BRA.U UP0, `(.L_x_0) ;  /* 0x0000000100307547 */ /* 0x000fdc000b800000 */
[----:B------:R-:W1:Y:S02]  /*00c0*/  LDCU.64 UR4, c[0x0][0x888] ;  /* 0x00011100ff0477ac */ /* 0x000e640008000a00 */
[----:B-1----:R-:W-:-:S04]  /*00d0*/  UISETP.NE.U32.AND UP0, UPT, UR4, URZ, UPT ;  /* 0x000000ff0400728c */ /* 0x002fc8000bf05070 */
[----:B------:R-:W-:-:S09]  /*00e0*/  UISETP.NE.AND.EX UP0, UPT, UR5, URZ, UPT, UP0 ;  /* 0x000000ff0500728c */ /* 0x000fd2000bf05300 */
[----:B------:R-:W-:Y:S05]  /*00f0*/  BRA.U !UP0, `(.L_x_1) ;  /* 0x0000000108147547 */ /* 0x000fea000b800000 */
[----:B------:R-:W1:Y:S01]  /*0100*/  LDC.64 R2, c[0x0][0x888] ;  /* 0x00022200ff027b82 */ /* 0x000e620000000a00 */
[----:B------:R-:W1:Y:S02]  /*0110*/  LDCU.64 UR4, c[0x0][0x358] ;  /* 0x00006b00ff0477ac */ /* 0x000e640008000a00 */
[----:B-1----:R1:W5:Y:S01]  /*0120*/  LDG.E R27, desc[UR4][R2.64] ;  /* 0x00000004021b7981 */ /* 0x002362000c1e1900 */
[----:B------:R-:W-:Y:S01]  /*0130*/  HFMA2 R69, -RZ, RZ, 0, 5.9604644775390625e-08 ;  /* 0x00000001ff457431 */ /* 0x000fe200000001ff */
[----:B------:R-:W-:Y:S05]  /*0140*/  BRA `(.L_x_0) ;  /* 0x00000000000c7947 */ /* 0x000fea0003800000 */
.L_x_1:
[----:B------:R-:W1:Y:S01]  /*0150*/  LDCU UR4, c[0x0][0x880] ;  /* 0x00011000ff0477ac */ /* 0x000e620008000800 */
[----:B------:R-:W-:Y:S01]  /*0160*/  HFMA2 R69, -RZ, RZ, 0, 5.9604644775390625e-08 ;  /* 0x00000001ff457431 */ /* 0x000fe200000001ff */
[----:B-1----:R-:W-:-:S07]  /*0170*/  MOV R27, UR4 ;  /* 0x00000004001b7c02 */ /* 0x002fce0008000f00 */
.L_x_0:
[----:B------:R-:W2:Y:S02]  /*0180*/  LDCU.64 UR4, c[0x0][0x8b0] ;  /* 0x00011600ff0477ac */ /* 0x000ea40008000a00 */
[----:B--2---:R-:W-:-:S04]  /*0190*/  UISETP.NE.U32.AND UP0, UPT, UR4, URZ, UPT ;  /* 0x000000ff0400728c */ /* 0x004fc8000bf05070 */
[----:B------:R-:W-:-:S09]  /*01a0*/  UISETP.NE.AND.EX UP0, UPT, UR5, URZ, UPT, UP0 ;  /* 0x000000ff0500728c */ /* 0x000fd2000bf05300 */
[----:B------:R-:W-:Y:S05]  /*01b0*/  BRA.U UP0, `(.L_x_2) ;  /* 0x0000000100287547 */ /* 0x000fea000b800000 */
[----:B------:R-:W2:Y:S02]  /*01c0*/  LDCU.64 UR4, c[0x0][0x8a8] ;  /* 0x00011500ff0477ac */ /* 0x000ea40008000a00 */
[----:B--2---:R-:W-:-:S04]  /*01d0*/  UISETP.NE.U32.AND UP0, UPT, UR4, URZ, UPT ;  /* 0x000000ff0400728c */ /* 0x004fc8000bf05070 */
[----:B------:R-:W-:-:S09]  /*01e0*/  UISETP.NE.AND.EX UP0, UPT, UR5, URZ, UPT, UP0 ;  /* 0x000000ff0500728c */ /* 0x000fd2000bf05300 */
[----:B------:R-:W-:Y:S05]  /*01f0*/  BRA.U !UP0, `(.L_x_3) ;  /* 0x0000000108107547 */ /* 0x000fea000b800000 */
[----:B------:R-:W2:Y:S01]  /*0200*/  LDC.64 R24, c[0x0][0x8a8] ;  /* 0x00022a00ff187b82 */ /* 0x000ea20000000a00 */
[----:B------:R-:W2:Y:S02]  /*0210*/  LDCU.64 UR4, c[0x0][0x358] ;  /* 0x00006b00ff0477ac */ /* 0x000ea40008000a00 */
[----:B--2---:R2:W5:Y:S01]  /*0220*/  LDG.E R24, desc[UR4][R24.64] ;  /* 0x0000000418187981 */ /* 0x004562000c1e1900 */
[----:B------:R-:W-:Y:S05]  /*0230*/  BRA `(.L_x_2) ;  /* 0x0000000000087947 */ /* 0x000fea0003800000 */
.L_x_3:
[----:B------:R-:W2:Y:S02]  /*0240*/  LDCU UR4, c[0x0][0x8a0] ;  /* 0x00011400ff0477ac */ /* 0x000ea40008000800 */
[----:B--2---:R-:W-:Y:S02]  /*0250*/  MOV R24, UR4 ;  /* 0x0000000400187c02 */ /* 0x004fe40008000f00 */
.L_x_2:
[----:B------:R-:W-:Y:S01]  /*0260*/  IMAD.U32 R0, RZ, RZ, UR18 ;  /* 0x00000012ff007e24 */ /* 0x000fe2000f8e00ff */
[----:B------:R-:W-:Y:S04]  /*0270*/  BSSY.RECONVERGENT B0, `(.L_x_4) ;  /* 0x000000c000007945 */ /* 0x000fe80003800200 */
[C---:B------:R-:W-:Y:S02]  /*0280*/  ISETP.NE.OR P1, PT, R0.reuse, 0x1, !P3 ;  /* 0x000000010000780c */ /* 0x040fe40005f25670 */
[----:B------:R-:W-:-:S11]  /*0290*/  ISETP.NE.OR P0, PT, R0, 0x3, !P3 ;  /* 0x000000030000780c */ /* 0x000fd60005f05670 */
[----:B------:R-:W-:Y:S05]  /*02a0*/  @P1 BRA `(.L_x_5) ;  /* 0x0000000000201947 */ /* 0x000fea0003800000 */
[----:B------:R-:W3:Y:S02]  /*02b0*/  LDCU.64 UR4, c[0x0][0x348] ;  /* 0x00006900ff0477ac */ /* 0x000ee40008000a00 */
[----:B---3--:R-:W-:Y:S02]  /*02c0*/  UIADD3 UR6, UP1, UPT, UR4, 0x80, URZ ;  /* 0x0000008004067890 */ /* 0x008fe4000ff3e0ff */
[----:B------:R-:W-:Y:S02]  /*02d0*/  UIADD3 UR4, UP0, UPT, UR4, 0x180, URZ ;  /* 0x0000018004047890 */ /* 0x000fe4000ff1e0ff */
[----:B------:R-:W-:Y:S02]  /*02e0*/  UIADD3.X UR7, UPT, UPT, URZ, UR5, URZ, UP1, !UPT ;  /* 0x00000005ff077290 */ /* 0x000fe40008ffe4ff */
[----:B------:R-:W-:-:S07]  /*02f0*/  UIADD3.X UR5, UPT, UPT, URZ, UR5, URZ, UP0, !UPT ;  /* 0x00000005ff057290 */ /* 0x000fce00087fe4ff */
[----:B------:R3:W-:Y:S02]  /*0300*/  UTMACCTL.PF [UR6] ;  /* 0x00000000060079b9 */ /* 0x0007e40008040000 */
[----:B------:R3:W-:Y:S02]  /*0310*/  UTMACCTL.PF [UR4] ;  /* 0x00000000040079b9 */ /* 0x0007e40008040000 */
[----:B---3--:R-:W-:Y:S01]  /*0320*/  NOP ;  /* 0x0000000000007918 */ /* 0x008fe20000000000 */
.L_x_5:
[----:B------:R-:W-:Y:S05]  /*0330*/  BSYNC.RECONVERGENT B0 ;  /* 0x0000000000007941 */ /* 0x000fea0003800200 */
.L_x_4:
[----:B------:R-:W-:Y:S04]  /*0340*/  BSSY.RECONVERGENT B0, `(.L_x_6) ;  /* 0x000000a000007945 */ /* 0x000fe80003800200 */
        /* <DEDUP_REMOVED lines=9> */
.L_x_7:
[----:B------:R-:W-:Y:S05]  /*03e0*/  BSYNC.RECONVERGENT B0 ;  /* 0x0000000000007941 */ /* 0x000fea0003800200 */
.L_x_6:
[----:B------:R-:W3:Y:S01]  /*03f0*/  LDCU.64 UR4, c[0x0][0x888] ;  /* 0x00011100ff0477ac */ /* 0x000ee20008000a00 */
[----:B------:R-:W-:Y:S02]  /*0400*/  UISETP.EQ.U32.AND UP2, UPT, UR8, URZ, UPT ;  /* 0x000000ff0800728c */ /* 0x000fe4000bf42070 */
[----:B------:R-:W-:Y:S02]  /*0410*/  UPLOP3.LUT UP3, UPT, UPT, UPT, UPT, 0x80, 0x8 ;  /* 0x000000000008789c */ /* 0x000fe40003f6f070 */
[----:B---3--:R-:W-:-:S04]  /*0420*/  UISETP.NE.U32.AND UP0, UPT, UR4, URZ, UPT ;  /* 0x000000ff0400728c */ /* 0x008fc8000bf05070 */
[----:B------:R-:W-:-:S04]  /*0430*/  UISETP.NE.AND.EX UP1, UPT, UR5, URZ, UPT, UP0 ;  /* 0x000000ff0500728c */ /* 0x000fc8000bf25300 */
[----:B------:R-:W-:-:S04]  /*0440*/  UISETP.EQ.OR.EX UP4, UPT, UR9, URZ, !UP1, UP2 ;  /* 0x000000ff0900728c */ /* 0x000fc8000cf82720 */
[----:B------:R-:W-:-:S06]  /*0450*/  UP2UR UR4, UPR, URZ, 0x10 ;  /* 0x00000010ff047883 */ /* 0x000fcc0008000000 */
[----:B------:R-:W-:Y:S01]  /*0460*/  MOV R73, UR4 ;  /* 0x0000000400497c02 */ /* 0x000fe20008000f00 */
[----:B------:R-:W-:Y:S06]  /*0470*/  BRA.U !UP4, `(.L_x_8) ;  /* 0x000000010c207547 */ /* 0x000fec000b800000 */
[----:B------:R-:W-:Y:S01]  /*0480*/  UISETP.NE.U32.AND UP2, UPT, UR8, URZ, UPT ;  /* 0x000000ff0800728c */ /* 0x000fe2000bf45070 */
[----:B-----5:R-:W-:Y:S01]  /*0490*/  FSETP.NEU.AND P0, PT, R27, RZ, PT ;  /* 0x000000ff1b00720b */ /* 0x020fe20003f0d000 */
[----:B------:R-:W-:Y:S02]  /*04a0*/  USEL UR4, URZ, 0xffffffff, UP1 ;  /* 0xffffffffff047887 */ /* 0x000fe40008800000 */
[----:B------:R-:W-:-:S10]  /*04b0*/  UISETP.NE.AND.EX UP2, UPT, UR9, URZ, UPT, UP2 ;  /* 0x000000ff0900728c */ /* 0x000fd4000bf45320 */
[----:B------:R-:W-:Y:S01]  /*04c0*/  VOTEU.ANY UP0, P0 ;  /* 0x0000000000ff7886 */ /* 0x000fe20000000100 */
[----:B------:R-:W-:-:S04]  /*04d0*/  @!UP2 USEL UR4, URZ, 0xffffffff, UP0 ;  /* 0xffffffffff04a887 */ /* 0x000fc80008000000 */
[----:B------:R-:W-:-:S04]  /*04e0*/  ULOP3.LUT UR4, UR4, 0x1, URZ, 0xc0, !UPT ;  /* 0x0000000104047892 */ /* 0x000fc8000f8ec0ff */
[----:B------:R-:W-:-:S11]  /*04f0*/  UISETP.NE.U32.AND UP3, UPT, UR4, 0x1, UPT ;  /* 0x000000010400788c */ /* 0x000fd6000bf65070 */
.L_x_8:
[----:B-1----:R-:W1:Y:S01]  /*0500*/  SHFL.IDX PT, R2, R70, RZ, 0x1f ;  /* 0x00001fff46027589 */ /* 0x002e6200000e0000 */
[----:B------:R-:W-:-:S04]  /*0510*/  UISETP.NE.AND UP0, UPT, UR18, 0x2, UPT ;  /* 0x000000021200788c */ /* 0x000fc8000bf05270 */
[----:B------:R-:W-:Y:S01]  /*0520*/  USEL UR63, URZ, 0x1, UP0 ;  /* 0x00000001ff3f7887 */ /* 0x000fe20008000000 */
[----:B-1----:R-:W-:-:S13]  /*0530*/  ISETP.NE.AND P0, PT, R2, RZ, PT ;  /* 0x000000ff0200720c */ /* 0x002fda0003f05270 */
[----:B------:R-:W-:Y:S05]  /*0540*/  @P0 BRA `(.L_x_9) ;  /* 0x0000000000680947 */ /* 0x000fea0003800000 */
[----:B------:R-:W1:Y:S01]  /*0550*/  S2UR UR4, SR_CgaCtaId ;  /* 0x00000000000479c3 */ /* 0x000e620000008800 */
[----:B------:R-:W-:Y:S01]  /*0560*/  UMOV UR5, 0x400 ;  /* 0x0000040000057882 */ /* 0x000fe20000000000 */
[----:B------:R-:W-:Y:S01]  /*0570*/  UMOV UR6, 0x1 ;  /* 0x0000000100067882 */ /* 0x000fe20000000000 */
[----:B------:R-:W-:Y:S01]  /*0580*/  ELECT P0, URZ, PT ;  /* 0x0000000000ff782f */ /* 0x000fe20003800000 */
[----:B------:R-:W-:-:S04]  /*0590*/  UIADD3 UR6, UPT, UPT, -UR6, 0x100000, URZ ;  /* 0x0010000006067890 */ /* 0x000fc8000fffe1ff */
[----:B------:R-:W-:Y:S02]  /*05a0*/  USHF.L.U32 UR7, UR6, 0xb, URZ ;  /* 0x0000000b06077899 */ /* 0x000fe400080006ff */
[----:B------:R-:W-:Y:S02]  /*05b0*/  USHF.L.U32 UR6, UR6, 0x1, URZ ;  /* 0x0000000106067899 */ /* 0x000fe400080006ff */
[----:B-1----:R-:W-:Y:S01]  /*05c0*/  ULEA UR4, UR4, UR5, 0x18 ;  /* 0x0000000504047291 */ /* 0x002fe2000f8ec0ff */
[----:B------:R-:W1:Y:S11]  /*05d0*/  FENCE.VIEW.ASYNC.S ;  /* 0x00000000000073c6 */ /* 0x000e760000000000 */
[----:B-1----:R1:W3:Y:S01]  /*05e0*/  SYNCS.EXCH.64 URZ, [UR4], UR6 ;  /* 0x0000000604ff75b2 */ /* 0x0022e20008000100 */
[----:B------:R1:W4:Y:S01]  /*05f0*/  SYNCS.EXCH.64 URZ, [UR4+0x40], UR6 ;  /* 0x0000400604ff75b2 */ /* 0x0003220008000100 */
[----:B------:R1:W1:Y:S01]  /*0600*/  SYNCS.EXCH.64 URZ, [UR4+0x8], UR6 ;  /* 0x0000080604ff75b2 */ /* 0x0002620008000100 */
        /* <DEDUP_REMOVED lines=13> */
[----:B------:R-:W-:Y:S01]  /*06e0*/  NOP ;  /* 0x0000000000007918 */ /* 0x000fe20000000000 */
.L_x_9:
[----:B------:R-:W2:Y:S01]  /*06f0*/  SHFL.IDX PT, R2, R70, RZ, 0x1f ;  /* 0x00001fff46027589 */ /* 0x000ea200000e0000 */
[----:B------:R-:W-:Y:S01]  /*0700*/  NOP ;  /* 0x0000000000007918 */ /* 0x000fe20000000000 */
[----:B--2---:R-:W-:-:S13]  /*0710*/  ISETP.NE.AND P0, PT, R2, 0x1, PT ;  /* 0x000000010200780c */ /* 0x004fda0003f05270 */
[----:B------:R-:W-:Y:S05]  /*0720*/  @P0 BRA `(.L_x_10) ;  /* 0x0000000000580947 */ /* 0x000fea0003800000 */
[----:B-1----:R-:W1:Y:S01]  /*0730*/  S2UR UR4, SR_CgaCtaId ;  /* 0x00000000000479c3 */ /* 0x002e620000008800 */
[----:B------:R-:W-:Y:S01]  /*0740*/  UMOV UR5, 0x400 ;  /* 0x0000040000057882 */ /* 0x000fe20000000000 */
[----:B------:R-:W-:Y:S01]  /*0750*/  UMOV UR8, 0x20 ;  /* 0x0000002000087882 */ /* 0x000fe20000000000 */
[----:B------:R-:W-:Y:S01]  /*0760*/  UMOV UR6, 0x80 ;  /* 0x0000008000067882 */ /* 0x000fe20000000000 */
[----:B------:R-:W-:-:S04]  /*0770*/  UIADD3 UR8, UPT, UPT, -UR8, 0x100000, URZ ;  /* 0x0010000008087890 */ /* 0x000fc8000fffe1ff */
[----:B------:R-:W-:Y:S02]  /*0780*/  USHF.L.U32 UR9, UR8, 0xb, URZ ;  /* 0x0000000b08097899 */ /* 0x000fe400080006ff */
[----:B------:R-:W-:Y:S02]  /*0790*/  USHF.L.U32 UR8, UR8, 0x1, URZ ;  /* 0x0000000108087899 */ /* 0x000fe400080006ff */
[----:B------:R-:W-:-:S04]  /*07a0*/  UIADD3 UR6, UPT, UPT, -UR6, 0x100000, URZ ;  /* 0x0010000006067890 */ /* 0x000fc8000fffe1ff */
[----:B------:R-:W-:Y:S02]  /*07b0*/  USHF.L.U32 UR7, UR6, 0xb, URZ ;  /* 0x0000000b06077899 */ /* 0x000fe400080006ff */
[----:B------:R-:W-:Y:S01]  /*07c0*/  USHF.L.U32 UR6, UR6, 0x1, URZ ;  /* 0x0000000106067899 */ /* 0x000fe200080006ff */
[----:B------:R-:W-:Y:S01]  /*07d0*/  ELECT P0, URZ, PT ;  /* 0x0000000000ff782f */ /* 0x000fe20003800000 */
[----:B-1----:R-:W-:Y:S01]  /*07e0*/  ULEA UR4, UR4, UR5, 0x18 ;  /* 0x0000000504047291 */ /* 0x002fe2000f8ec0ff */
[----:B------:R-:W1:Y:S11]  /*07f0*/  FENCE.VIEW.ASYNC.S ;  /* 0x00000000000073c6 */ /* 0x000e760000000000 */
[----:B-1----:R2:W1:Y:S01]  /*0800*/  SYNCS.EXCH.64 URZ, [UR4+0x80], UR8 ;  /* 0x0000800804ff75b2 */ /* 0x0024620008000100 */
[----:B------:R2:W1:Y:S01]  /*0810*/  SYNCS.EXCH.64 URZ, [UR4+0xa0], UR6 ;  /* 0x0000a00604ff75b2 */ /* 0x0004620008000100 */
[----:B------:R2:W1:Y:S01]  /*0820*/  SYNCS.EXCH.64 URZ, [UR4+0x88], UR8 ;  /* 0x0000880804ff75b2 */ /* 0x0004620008000100 */
[----:B------:R2:W1:Y:S01]  /*0830*/  SYNCS.EXCH.64 URZ, [UR4+0xa8], UR6 ;  /* 0x0000a80604ff75b2 */ /* 0x0004620008000100 */
[----:B------:R2:W1:Y:S01]  /*0840*/  SYNCS.EXCH.64 URZ, [UR4+0x90], UR8 ;  /* 0x0000900804ff75b2 */ /* 0x0004620008000100 */
[----:B------:R2:W1:Y:S01]  /*0850*/  SYNCS.EXCH.64 URZ, [UR4+0xb0], UR6 ;  /* 0x0000b00604ff75b2 */ /* 0x0004620008000100 */
[----:B------:R2:W1:Y:S01]  /*0860*/  SYNCS.EXCH.64 URZ, [UR4+0x98], UR8 ;  /* 0x0000980804ff75b2 */ /* 0x0004620008000100 */
[----:B------:R2:W1:Y:S02]  /*0870*/  SYNCS.EXCH.64 URZ, [UR4+0xb8], UR6 ;  /* 0x0000b80604ff75b2 */ /* 0x0004640008000100 */
[----:B--2---:R-:W-:Y:S01]  /*0880*/  NOP ;  /* 0x0000000000007918 */ /* 0x004fe20000000000 */
.L_x_10:
[----:B------:R-:W2:Y:S01]  /*0890*/  SHFL.IDX PT, R2, R70, RZ, 0x1f ;  /* 0x00001fff46027589 */ /* 0x000ea200000e0000 */
[----:B------:R-:W-:Y:S01]  /*08a0*/  NOP ;  /* 0x0000000000007918 */ /* 0x000fe20000000000 */
[----:B--2---:R-:W-:-:S13]  /*08b0*/  ISETP.NE.AND P0, PT, R2, 0x3, PT ;  /* 0x000000030200780c */ /* 0x004fda0003f05270 */
[----:B------:R-:W-:Y:S05]  /*08c0*/  @P0 BRA `(.L_x_11) ;  /* 0x0000000000300947 */ /* 0x000fea0003800000 */
[----:B-1----:R-:W1:Y:S01]  /*08d0*/  S2UR UR4, SR_CgaCtaId ;  /* 0x00000000000479c3 */ /* 0x002e620000008800 */
[----:B------:R-:W-:Y:S01]  /*08e0*/  UMOV UR6, 0x400 ;  /* 0x0000040000067882 */ /* 0x000fe20000000000 */
[----:B------:R-:W-:Y:S01]  /*08f0*/  UMOV UR5, 0x20 ;  /* 0x0000002000057882 */ /* 0x000fe20000000000 */
[----:B------:R-:W-:Y:S01]  /*0900*/  ELECT P0, URZ, PT ;  /* 0x0000000000ff782f */ /* 0x000fe20003800000 */
[----:B-1----:R-:W-:Y:S02]  /*0910*/  ULEA UR6, UR4, UR6, 0x18 ;  /* 0x0000000604067291 */ /* 0x002fe4000f8ec0ff */
[----:B------:R-:W-:-:S04]  /*0920*/  UIADD3 UR4, UPT, UPT, -UR5, 0x100000, URZ ;  /* 0x0010000005047890 */ /* 0x000fc8000fffe1ff */
[----:B------:R-:W-:Y:S02]  /*0930*/  USHF.L.U32 UR5, UR4, 0xb, URZ ;  /* 0x0000000b04057899 */ /* 0x000fe400080006ff */
[----:B------:R-:W-:Y:S01]  /*0940*/  USHF.L.U32 UR4, UR4, 0x1, URZ ;  /* 0x0000000104047899 */ /* 0x000fe200080006ff */
[----:B------:R-:W1:Y:S11]  /*0950*/  FENCE.VIEW.ASYNC.S ;  /* 0x00000000000073c6 */ /* 0x000e760000000000 */
[----:B-1----:R2:W1:Y:S01]  /*0960*/  SYNCS.EXCH.64 URZ, [UR6+0xc0], UR4 ;  /* 0x0000c00406ff75b2 */ /* 0x0024620008000100 */
[----:B------:R2:W1:Y:S02]  /*0970*/  SYNCS.EXCH.64 URZ, [UR6+0xc8], UR4 ;  /* 0x0000c80406ff75b2 */ /* 0x0004640008000100 */
[----:B--2---:R-:W-:Y:S01]  /*0980*/  NOP ;  /* 0x0000000000007918 */ /* 0x004fe20000000000 */
.L_x_11:
[----:B------:R-:W2:Y:S01]  /*0990*/  SHFL.IDX PT, R2, R70, RZ, 0x1f ;  /* 0x00001fff46027589 */ /* 0x000ea200000e0000 */
[----:B------:R-:W-:Y:S01]  /*09a0*/  NOP ;  /* 0x0000000000007918 */ /* 0x000fe20000000000 */
[----:B--2---:R-:W-:-:S13]  /*09b0*/  ISETP.NE.AND P0, PT, R2, 0x4, PT ;  /* 0x000000040200780c */ /* 0x004fda0003f05270 */
[----:B------:R-:W-:Y:S05]  /*09c0*/  @P0 BRA `(.L_x_12) ;  /* 0x0000000000440947 */ /* 0x000fea0003800000 */
[----:B-1----:R-:W1:Y:S01]  /*09d0*/  S2UR UR6, SR_CgaCtaId ;  /* 0x00000000000679c3 */ /* 0x002e620000008800 */
[----:B------:R-:W-:Y:S01]  /*09e0*/  UMOV UR4, 0x100 ;  /* 0x0000010000047882 */ /* 0x000fe20000000000 */
[----:B------:R-:W-:Y:S01]  /*09f0*/  UMOV UR5, 0x400 ;  /* 0x0000040000057882 */ /* 0x000fe20000000000 */
[----:B------:R-:W-:Y:S01]  /*0a00*/  USEL UR4, UR4, 0xe0, UP3 ;  /* 0x000000e004047887 */ /* 0x000fe20009800000 */
[----:B------:R-:W-:Y:S01]  /*0a10*/  UMOV UR8, 0x1 ;  /* 0x0000000100087882 */ /* 0x000fe20000000000 */
[----:B------:R-:W-:Y:S01]  /*0a20*/  ELECT P0, URZ, PT ;  /* 0x0000000000ff782f */ /* 0x000fe20003800000 */
[----:B------:R-:W-:-:S04]  /*0a30*/  UIADD3 UR8, UPT, UPT, -UR8, 0x100000, URZ ;  /* 0x0010000008087890 */ /* 0x000fc8000fffe1ff */
[----:B------:R-:W-:Y:S02]  /*0a40*/  USHF.L.U32 UR9, UR8, 0xb, URZ ;  /* 0x0000000b08097899 */ /* 0x000fe400080006ff */
[----:B------:R-:W-:Y:S02]  /*0a50*/  USHF.L.U32 UR8, UR8, 0x1, URZ ;  /* 0x0000000108087899 */ /* 0x000fe400080006ff */
[----:B-1----:R-:W-:Y:S02]  /*0a60*/  ULEA UR6, UR6, UR5, 0x18 ;  /* 0x0000000506067291 */ /* 0x002fe4000f8ec0ff */
[----:B------:R-:W-:-:S04]  /*0a70*/  UIADD3 UR4, UPT, UPT, -UR4, 0x100000, URZ ;  /* 0x0010000004047890 */ /* 0x000fc8000fffe1ff */
[----:B------:R-:W-:Y:S02]  /*0a80*/  USHF.L.U32 UR5, UR4, 0xb, URZ ;  /* 0x0000000b04057899 */ /* 0x000fe400080006ff */
[----:B------:R-:W-:Y:S01]  /*0a90*/  USHF.L.U32 UR4, UR4, 0x1, URZ ;  /* 0x0000000104047899 */ /* 0x000fe200080006ff */
[----:B------:R-:W1:Y:S03]  /*0aa0*/  FENCE.VIEW.ASYNC.S ;  /* 0x00000000000073c6 */ /* 0x000e660000000000 */
[----:B-1----:R2:W1:Y:S08]  /*0ab0*/  SYNCS.EXCH.64 URZ, [UR6+0xd0], UR8 ;  /* 0x0000d00806ff75b2 */ /* 0x0024700008000100 */
[----:B------:R2:W1:Y:S02]  /*0ac0*/  SYNCS.EXCH.64 URZ, [UR6+0xd8], UR4 ;  /* 0x0000d80406ff75b2 */ /* 0x0004640008000100 */
[----:B--2---:R-:W-:Y:S01]  /*0ad0*/  NOP ;  /* 0x0000000000007918 */ /* 0x004fe20000000000 */
.L_x_12:
[----:B------:R-:W2:Y:S01]  /*0ae0*/  SHFL.IDX PT, R2, R70, RZ, 0x1f ;  /* 0x00001fff46027589 */ /* 0x000ea200000e0000 */
[----:B------:R-:W1:Y:S01]  /*0af0*/  S2UR UR24, SR_CTAID.X ;  /* 0x00000000001879c3 */ /* 0x000e620000002500 */
[----:B------:R-:W-:-:S07]  /*0b00*/  NOP ;  /* 0x0000000000007918 */ /* 0x000fce0000000000 */
[----:B------:R-:W1:Y:S01]  /*0b10*/  S2UR UR20, SR_CTAID.Y ;  /* 0x00000000001479c3 */ /* 0x000e620000002600 */
[----:B--2---:R-:W-:-:S13]  /*0b20*/  ISETP.NE.AND P0, PT, R2, 0x5, PT ;  /* 0x000000050200780c */ /* 0x004fda0003f05270 */
[----:B-1----:R-:W-:Y:S05]  /*0b30*/  @P0 BRA `(.L_x_13) ;  /* 0x0000000000480947 */ /* 0x002fea0003800000 */
[----:B------:R-:W1:Y:S01]  /*0b40*/  S2UR UR4, SR_CgaCtaId ;  /* 0x00000000000479c3 */ /* 0x000e620000008800 */
        /* <DEDUP_REMOVED lines=12> */
[----:B-1----:R1:W2:Y:S01]  /*0c10*/  SYNCS.EXCH.64 URZ, [UR4+0xe0], UR8 ;  /* 0x0000e00804ff75b2 */ /* 0x0022a20008000100 */
[----:B------:R1:W1:Y:S01]  /*0c20*/  SYNCS.EXCH.64 URZ, [UR4+0xf0], UR6 ;  /* 0x0000f00604ff75b2 */ /* 0x0002620008000100 */
[----:B------:R1:W1:Y:S01]  /*0c30*/  SYNCS.EXCH.64 URZ, [UR4+0xe8], UR8 ;  /* 0x0000e80804ff75b2 */ /* 0x0002620008000100 */
[----:B------:R1:W1:Y:S01]  /*0c40*/  SYNCS.EXCH.64 URZ, [UR4+0xf8], UR6 ;  /* 0x0000f80604ff75b2 */ /* 0x0002620008000100 */
[----:B------:R-:W-:Y:S01]  /*0c50*/  NOP ;  /* 0x0000000000007918 */ /* 0x000fe20000000000 */
.L_x_13:
[----:B------:R-:W-:-:S05]  /*0c60*/  CS2R.32 R63, SR_CgaSize ;  /* 0x00000000003f7805 */ /* 0x000fca0000008a00 */
[----:B------:R-:W-:-:S05]  /*0c70*/  IMAD R63, R63, -0xa0, RZ ;  /* 0xffffff603f3f7824 */ /* 0x000fca00078e02ff */
[----:B------:R-:W-:-:S14]  /*0c80*/  R2UR UR5, R63 ;  /* 0x000000003f0572ca */ /* 0x000fdc00000e0000 */
[----:B------:R-:W3:Y:S01]  /*0c90*/  LDCU UR5, c[0x0][UR5+0x2b0] ;  /* 0x00005600050577ac */ /* 0x000ee20008000800 */
[----:B------:R-:W-:Y:S02]  /*0ca0*/  I2FP.F32.U32 R5, UR24 ;  /* 0x0000001800057c45 */ /* 0x000fe40008201000 */
[----:B------:R-:W-:-:S05]  /*0cb0*/  CS2R.32 R2, SR_CgaSize ;  /* 0x0000000000027805 */ /* 0x000fca0000008a00 */
[----:B------:R-:W-:-:S06]  /*0cc0*/  IMAD R2, R2, -0xa0, RZ ;  /* 0xffffff6002027824 */ /* 0x000fcc00078e02ff */
[----:B------:R-:W4:Y:S01]  /*0cd0*/  LDC R2, c[0x0][R2+0x2a0] ;  /* 0x0000a80002027b82 */ /* 0x000f220000000800 */
[----:B------:R-:W-:Y:S02]  /*0ce0*/  I2FP.F32.U32 R4, UR20 ;  /* 0x0000001400047c45 */ /* 0x000fe40008201000 */
[----:B------:R-:W-:-:S05]  /*0cf0*/  CS2R.32 R63, SR_CgaSize ;  /* 0x00000000003f7805 */ /* 0x000fca0000008a00 */
[----:B------:R-:W-:-:S05]  /*0d00*/  IMAD R63, R63, -0xa0, RZ ;  /* 0xffffff603f3f7824 */ /* 0x000fca00078e02ff */
[----:B-1----:R-:W-:-:S14]  /*0d10*/  R2UR UR4, R63 ;  /* 0x000000003f0472ca */ /* 0x002fdc00000e0000 */
[----:B------:R-:W1:Y:S01]  /*0d20*/  LDCU UR4, c[0x0][UR4+0x2b4] ;  /* 0x00005680040477ac */ /* 0x000e620008000800 */
[----:B------:R-:W-:Y:S01]  /*0d30*/  NOP ;  /* 0x0000000000007918 */ /* 0x000fe20000000000 */
[----:B------:R-:W2:Y:S01]  /*0d40*/  LDCU UR19, c[0x0][0xb24] ;  /* 0x00016480ff1377ac */ /* 0x000ea20008000800 */
[----:B------:R-:W-:-:S05]  /*0d50*/  CS2R.32 R3, SR_CgaSize ;  /* 0x0000000000037805 */ /* 0x000fca0000008a00 */
[----:B------:R-:W-:-:S06]  /*0d60*/  IMAD R3, R3, -0xa0, RZ ;  /* 0xffffff6003037824 */ /* 0x000fcc00078e02ff */
[----:B------:R-:W4:Y:S01]  /*0d70*/  LDC R3, c[0x0][R3+0x2a4] ;  /* 0x0000a90003037b82 */ /* 0x000f220000000800 */
[----:B---3--:R-:W-:-:S07]  /*0d80*/  FMUL R5, R5, UR5 ;  /* 0x0000000505057c20 */ /* 0x008fce0008400000 */
[----:B------:R-:W3:Y:S01]  /*0d90*/  S2UR UR49, SR_CTAID.Z ;  /* 0x00000000003179c3 */ /* 0x000ee20000002700 */
[----:B-1----:R-:W-:Y:S01]  /*0da0*/  FMUL R4, R4, UR4 ;  /* 0x0000000404047c20 */ /* 0x002fe20008400000 */
[----:B------:R-:W1:Y:S01]  /*0db0*/  F2I.U32.TRUNC.NTZ R63, R5 ;  /* 0x00000005003f7305 */ /* 0x000e62000020f000 */
[----:B--2---:R-:W-:-:S07]  /*0dc0*/  UISETP.GE.AND UP0, UPT, UR19, 0x1, UPT ;  /* 0x000000011300788c */ /* 0x004fce000bf06270 */
[----:B------:R-:W2:Y:S01]  /*0dd0*/  F2I.U32.TRUNC.NTZ R62, R4 ;  /* 0x00000004003e7305 */ /* 0x000ea2000020f000 */
[----:B-1----:R-:W-:-:S05]  /*0de0*/  IADD3 R63, PT, PT, -R63, RZ, RZ ;  /* 0x000000ff3f3f7210 */ /* 0x002fca0007ffe1ff */
[----:B----4-:R-:W-:Y:S01]  /*0df0*/  IMAD R63, R2, R63, UR24 ;  /* 0x00000018023f7e24 */ /* 0x010fe2000f8e023f */
[----:B--2---:R-:W-:-:S05]  /*0e00*/  IADD3 R62, PT, PT, -R62, RZ, RZ ;  /* 0x000000ff3e3e7210 */ /* 0x004fca0007ffe1ff */
[----:B------:R-:W-:Y:S01]  /*0e10*/  IMAD R62, R3, R62, UR20 ;  /* 0x00000014033e7e24 */ /* 0x000fe2000f8e023e */
[----:B------:R-:W-:Y:S06]  /*0e20*/  BAR.SYNC.DEFER_BLOCKING 0x0 ;  /* 0x0000000000007b1d */ /* 0x000fec0000010000 */
[----:B---3--:R-:W-:Y:S05]  /*0e30*/  BRA.U !UP0, `(.L_x_14) ;  /* 0x0000000108d47547 */ /* 0x008fea000b800000 */
[----:B------:R-:W1:Y:S01]  /*0e40*/  LDCU.128 UR28, c[0x0][0xb10] ;  /* 0x00016200ff1c77ac */ /* 0x000e620008000c00 */
[----:B------:R-:W2:Y:S01]  /*0e50*/  LDCU UR6, c[0x0][0x370] ;  /* 0x00006e00ff0677ac */ /* 0x000ea20008000800 */
[----:B------:R-:W3:Y:S01]  /*0e60*/  LDCU UR4, c[0x0][0x374] ;  /* 0x00006e80ff0477ac */ /* 0x000ee20008000800 */
[----:B------:R-:W4:Y:S01]  /*0e70*/  LDCU UR21, c[0x0][0xb0c] ;  /* 0x00016180ff1577ac */ /* 0x000f220008000800 */
[----:B------:R-:W4:Y:S01]  /*0e80*/  LDCU UR5, c[0x0][0xb20] ;  /* 0x00016400ff0577ac */ /* 0x000f220008000800 */
[----:B------:R-:W4:Y:S01]  /*0e90*/  LDCU.64 UR16, c[0x0][0xb28] ;  /* 0x00016500ff1077ac */ /* 0x000f220008000a00 */
[----:B-1----:R-:W-:Y:S02]  /*0ea0*/  UISETP.NE.AND UP0, UPT, UR30, 0x1, UPT ;  /* 0x000000011e00788c */ /* 0x002fe4000bf05270 */
[----:B---3--:R-:W-:Y:S02]  /*0eb0*/  UIMAD.WIDE.U32 UR8, UR4, UR31, URZ ;  /* 0x0000001f040872a5 */ /* 0x008fe4000f8e00ff */
[----:B--2---:R-:W-:-:S02]  /*0ec0*/  UIMAD.WIDE.U32 UR10, UR6, UR28, URZ ;  /* 0x0000001c060a72a5 */ /* 0x004fc4000f8e00ff */
[----:B----4-:R-:W-:Y:S02]  /*0ed0*/  UISETP.NE.AND UP2, UPT, UR21, 0x1, UPT ;  /* 0x000000011500788c */ /* 0x010fe4000bf45270 */
[----:B------:R-:W-:Y:S01]  /*0ee0*/  UISETP.NE.AND UP4, UPT, UR19, 0x1, UPT ;  /* 0x000000011300788c */ /* 0x000fe2000bf85270 */
[----:B------:R-:W-:Y:S02]  /*0ef0*/  UMOV UR8, UR9 ;  /* 0x0000000900087c82 */ /* 0x000fe40008000000 */
[----:B------:R-:W-:Y:S01]  /*0f00*/  UMOV UR10, UR11 ;  /* 0x0000000b000a7c82 */ /* 0x000fe20008000000 */
[----:B------:R-:W-:Y:S02]  /*0f10*/  @UP0 USHF.R.U32.HI UR4, URZ, UR5, UR8 ;  /* 0x00000005ff040299 */ /* 0x000fe40008011608 */
[----:B------:R-:W-:Y:S02]  /*0f20*/  UIMAD.WIDE.U32 UR12, UR20, UR31, URZ ;  /* 0x0000001f140c72a5 */ /* 0x000fe4000f8e00ff */
[----:B------:R-:W-:-:S02]  /*0f30*/  UIMAD.WIDE.U32 UR8, UR4, UR16, URZ ;  /* 0x00000010040872a5 */ /* 0x000fc4000f8e00ff */
[----:B------:R-:W-:Y:S02]  /*0f40*/  @UP2 USHF.R.U32.HI UR6, URZ, UR29, UR10 ;  /* 0x0000001dff062299 */ /* 0x000fe4000801160a */
[----:B------:R-:W-:Y:S02]  /*0f50*/  UIMAD.WIDE.U32 UR14, UR24, UR28, URZ ;  /* 0x0000001c180e72a5 */ /* 0x000fe4000f8e00ff */
[----:B------:R-:W-:Y:S01]  /*0f60*/  UIMAD.WIDE.U32 UR10, UR6, UR16, URZ ;  /* 0x00000010060a72a5 */ /* 0x000fe2000f8e00ff */
[----:B------:R-:W-:Y:S01]  /*0f70*/  UMOV UR12, UR13 ;  /* 0x0000000d000c7c82 */ /* 0x000fe20008000000 */
[----:B------:R-:W-:Y:S01]  /*0f80*/  UMOV UR8, UR9 ;  /* 0x0000000900087c82 */ /* 0x000fe20008000000 */
[----:B------:R-:W-:Y:S02]  /*0f90*/  USHF.R.U32.HI UR12, URZ, UR5, UR12 ;  /* 0x00000005ff0c7299 */ /* 0x000fe4000801160c */
[----:B------:R-:W-:Y:S01]  /*0fa0*/  @UP4 USHF.R.U32.HI UR4, URZ, UR17, UR8 ;  /* 0x00000011ff044299 */ /* 0x000fe20008011608 */
[----:B------:R-:W-:Y:S01]  /*0fb0*/  UMOV UR14, UR15 ;  /* 0x0000000f000e7c82 */ /* 0x000fe20008000000 */
[----:B------:R-:W-:Y:S01]  /*0fc0*/  UMOV UR10, UR11 ;  /* 0x0000000b000a7c82 */ /* 0x000fe20008000000 */
[----:B------:R-:W-:-:S02]  /*0fd0*/  USHF.R.U32.HI UR14, URZ, UR29, UR14 ;  /* 0x0000001dff0e7299 */ /* 0x000fc4000801160e */
[----:B------:R-:W-:Y:S02]  /*0fe0*/  USEL UR5, UR20, UR12, !UP0 ;  /* 0x0000000c14057287 */ /* 0x000fe4000c000000 */
[----:B------:R-:W-:Y:S02]  /*0ff0*/  @UP4 USHF.R.U32.HI UR6, URZ, UR17, UR10 ;  /* 0x00000011ff064299 */ /* 0x000fe4000801160a */
[----:B------:R-:W-:Y:S02]  /*1000*/  UIMAD UR7, UR4, UR19, URZ ;  /* 0x00000013040772a4 */ /* 0x000fe4000f8e02ff */
[----:B------:R-:W-:Y:S02]  /*1010*/  USEL UR4, UR24, UR14, !UP2 ;  /* 0x0000000e18047287 */ /* 0x000fe4000d000000 */
[----:B------:R-:W-:Y:S02]  /*1020*/  UIMAD UR10, UR6, UR19, URZ ;  /* 0x00000013060a72a4 */ /* 0x000fe4000f8e02ff */
[----:B------:R-:W-:-:S02]  /*1030*/  UISETP.GE.AND UP0, UPT, UR5, UR7, UPT ;  /* 0x000000070500728c */ /* 0x000fc4000bf06270 */
[----:B------:R-:W-:Y:S02]  /*1040*/  UIMAD.WIDE.U32 UR8, UR5, UR16, URZ ;  /* 0x00000010050872a5 */ /* 0x000fe4000f8e00ff */
[----:B------:R-:W-:Y:S02]  /*1050*/  UISETP.GE.OR UP0, UPT, UR4, UR10, UP0 ;  /* 0x0000000a0400728c */ /* 0x000fe40008706670 */
[----:B------:R-:W-:Y:S02]  /*1060*/  UIMAD.WIDE.U32 UR10, UR4, UR16, URZ ;  /* 0x00000010040a72a5 */ /* 0x000fe4000f8e00ff */
[----:B------:R-:W-:Y:S01]  /*1070*/  UIADD3 UR10, UPT, UPT, -UR4, URZ, URZ ;  /* 0x000000ff040a7290 */ /* 0x000fe2000fffe1ff */
[----:B------:R-:W-:Y:S01]  /*1080*/  UMOV UR8, UR9 ;  /* 0x0000000900087c82 */ /* 0x000fe20008000000 */
[----:B------:R-:W-:Y:S02]  /*1090*/  UIADD3 UR9, UPT, UPT, -UR5, URZ, URZ ;  /* 0x000000ff05097290 */ /* 0x000fe4000fffe1ff */
[----:B------:R-:W-:-:S03]  /*10a0*/  USHF.R.U32.HI UR8, URZ, UR17, UR8 ;  /* 0x00000011ff087299 */ /* 0x000fc60008011608 */
[----:B------:R-:W-:Y:S01]  /*10b0*/  @!UP0 UMOV UR7, UR11 ;  /* 0x0000000b00078c82 */ /* 0x000fe20008000000 */
[----:B------:R-:W-:Y:S02]  /*10c0*/  UIMAD UR20, UR30, UR9, UR20 ;  /* 0x000000091e1472a4 */ /* 0x000fe4000f8e0214 */
[----:B------:R-:W-:Y:S02]  /*10d0*/  USEL UR8, UR5, UR8, !UP4 ;  /* 0x0000000805087287 */ /* 0x000fe4000e000000 */
[----:B------:R-:W-:Y:S02]  /*10e0*/  @!UP0 USHF.R.U32.HI UR7, URZ, UR17, UR7 ;  /* 0x00000011ff078299 */ /* 0x000fe40008011607 */
[----:B------:R-:W-:Y:S02]  /*10f0*/  UIADD3 UR9, UPT, UPT, -UR8, URZ, URZ ;  /* 0x000000ff08097290 */ /* 0x000fe4000fffe1ff */
[----:B------:R-:W-:Y:S02]  /*1100*/  @!UP0 USEL UR7, UR4, UR7, !UP4 ;  /* 0x0000000704078287 */ /* 0x000fe4000e000000 */
[----:B------:R-:W-:-:S02]  /*1110*/  UIMAD UR9, UR19, UR9, UR5 ;  /* 0x00000009130972a4 */ /* 0x000fc4000f8e0205 */
[----:B------:R-:W-:Y:S02]  /*1120*/  @!UP0 UIADD3 UR8, UPT, UPT, UR8, -UR7, URZ ;  /* 0x8000000708088290 */ /* 0x000fe4000fffe0ff */
[----:B------:R-:W-:Y:S02]  /*1130*/  @!UP0 UIMAD UR7, UR9, UR6, UR7 ;  /* 0x00000006090782a4 */ /* 0x000fe4000f8e0207 */
[----:B------:R-:W-:Y:S02]  /*1140*/  @!UP0 UIMAD UR5, UR8, UR19, UR4 ;  /* 0x00000013080582a4 */ /* 0x000fe4000f8e0204 */
[----:B------:R-:W-:Y:S02]  /*1150*/  UIMAD UR6, UR21, UR10, UR24 ;  /* 0x0000000a150672a4 */ /* 0x000fe4000f8e0218 */
[----:B------:R-:W-:Y:S01]  /*1160*/  UIMAD UR20, UR5, UR30, UR20 ;  /* 0x0000001e051472a4 */ /* 0x000fe2000f8e0214 */
[----:B------:R-:W-:Y:S02]  /*1170*/  @!UP0 UMOV UR4, UR7 ;  /* 0x0000000700048c82 */ /* 0x000fe40008000000 */
[----:B------:R-:W-:-:S12]  /*1180*/  UIMAD UR24, UR4, UR21, UR6 ;  /* 0x00000015041872a4 */ /* 0x000fd8000f8e0206 */
.L_x_14:
[----:B------:R-:W1:Y:S02]  /*1190*/  LDCU UR4, c[0x0][0xb30] ;  /* 0x00016600ff0477ac */ /* 0x000e640008000800 */
[----:B-1----:R-:W-:-:S09]  /*11a0*/  UISETP.NE.AND UP0, UPT, UR4, 0x1, UPT ;  /* 0x000000010400788c */ /* 0x002fd2000bf05270 */
[----:B------:R-:W-:Y:S05]  /*11b0*/  BRA.U UP0, `(.L_x_15) ;  /* 0x0000000100447547 */ /* 0x000fea000b800000 */
[----:B------:R-:W1:Y:S01]  /*11c0*/  LDCU.128 UR8, c[0x0][0xb10] ;  /* 0x00016200ff0877ac */ /* 0x000e620008000c00 */
[----:B------:R-:W2:Y:S01]  /*11d0*/  LDCU UR12, c[0x0][0xb0c] ;  /* 0x00016180ff0c77ac */ /* 0x000ea20008000800 */
[----:B------:R-:W3:Y:S01]  /*11e0*/  LDCU UR13, c[0x0][0xb20] ;  /* 0x00016400ff0d77ac */ /* 0x000ee20008000800 */
[----:B-1----:R-:W-:Y:S02]  /*11f0*/  UIMAD.WIDE.U32 UR6, UR24, UR8, URZ ;  /* 0x00000008180672a5 */ /* 0x002fe4000f8e00ff */
[----:B------:R-:W-:Y:S02]  /*1200*/  UIMAD.WIDE.U32 UR4, UR20, UR11, URZ ;  /* 0x0000000b140472a5 */ /* 0x000fe4000f8e00ff */
[----:B--2---:R-:W-:Y:S02]  /*1210*/  UISETP.NE.AND UP2, UPT, UR12, 0x1, UPT ;  /* 0x000000010c00788c */ /* 0x004fe4000bf45270 */
[----:B------:R-:W-:Y:S01]  /*1220*/  UISETP.NE.AND UP0, UPT, UR10, 0x1, UPT ;  /* 0x000000010a00788c */ /* 0x000fe2000bf05270 */
[----:B------:R-:W-:-:S02]  /*1230*/  UMOV UR6, UR7 ;  /* 0x0000000700067c82 */ /* 0x000fc40008000000 */
[----:B------:R-:W-:Y:S01]  /*1240*/  UMOV UR4, UR5 ;  /* 0x0000000500047c82 */ /* 0x000fe20008000000 */
[----:B------:R-:W-:Y:S02]  /*1250*/  USHF.R.U32.HI UR6, URZ, UR9, UR6 ;  /* 0x00000009ff067299 */ /* 0x000fe40008011606 */
[----:B---3--:R-:W-:Y:S02]  /*1260*/  USHF.R.U32.HI UR4, URZ, UR13, UR4 ;  /* 0x0000000dff047299 */ /* 0x008fe40008011604 */
[----:B------:R-:W-:Y:S02]  /*1270*/  USEL UR5, UR24, UR6, !UP2 ;  /* 0x0000000618057287 */ /* 0x000fe4000d000000 */
[----:B------:R-:W-:-:S04]  /*1280*/  USEL UR4, UR20, UR4, !UP0 ;  /* 0x0000000414047287 */ /* 0x000fc8000c000000 */
[----:B------:R-:W-:Y:S02]  /*1290*/  UIADD3 UR6, UPT, UPT, UR5, -UR4, URZ ;  /* 0x8000000405067290 */ /* 0x000fe4000fffe0ff */
[----:B------:R-:W-:Y:S02]  /*12a0*/  UIADD3 UR4, UPT, UPT, -UR5, UR4, URZ ;  /* 0x0000000405047290 */ /* 0x000fe4000fffe1ff */
[----:B------:R-:W-:Y:S02]  /*12b0*/  UIMAD UR20, UR6, UR10, UR20 ;  /* 0x0000000a061472a4 */ /* 0x000fe4000f8e0214 */
[----:B------:R-:W-:-:S12]  /*12c0*/  UIMAD UR24, UR4, UR12, UR24 ;  /* 0x0000000c041872a4 */ /* 0x000fd8000f8e0218 */
.L_x_15:
[----:B------:R-:W-:Y:S01]  /*12d0*/  BAR.SYNC.DEFER_BLOCKING 0x0 ;  /* 0x0000000000007b1d */ /* 0x000fe20000010000 */
[----:B------:R-:W-:Y:S01]  /*12e0*/  UISETP.NE.AND UP0, UPT, UR18, 0x2, UPT ;  /* 0x000000021200788c */ /* 0x000fe2000bf05270 */
[----:B------:R-:W-:Y:S02]  /*12f0*/  ISETP.NE.OR P3, PT, R0, 0x2, !P3 ;  /* 0x000000020000780c */ /* 0x000fe40005f65670 */
[----:B------:R-:W-:Y:S02]  /*1300*/  LOP3.LUT R0, R68, 0x1f, RZ, 0xc0, !PT ;  /* 0x0000001f44007812 */ /* 0x000fe400078ec0ff */
[----:B------:R-:W1:Y:S04]  /*1310*/  LDCU UR39, c[0x0][0xb24] ;  /* 0x00016480ff2777ac */ /* 0x000e680008000800 */
[----:B------:R-:W-:Y:S05]  /*1320*/  BRA.U UP0, `(.L_x_16) ;  /* 0x0000001d00b87547 */ /* 0x000fea000b800000 */
[----:B------:R-:W2:Y:S01]  /*1330*/  LDCU UR7, c[0x0][0x390] ;  /* 0x00007200ff0777ac */ /* 0x000ea20008000800 */
[----:B------:R-:W-:Y:S01]  /*1340*/  PLOP3.LUT P1, PT, PT, PT, UP3, 0x80, 0x8 ;  /* 0x000000000008781c */ /* 0x000fe20003f2f038 */
[----:B------:R-:W-:Y:S01]  /*1350*/  IMAD.MOV.U32 R2, RZ, RZ, RZ ;  /* 0x000000ffff027224 */ /* 0x000fe200078e00ff */
[----:B------:R-:W-:Y:S01]  /*1360*/  ISETP.EQ.OR P2, PT, R0, RZ, P3 ;  /* 0x000000ff0000720c */ /* 0x000fe20001f42670 */
[----:B------:R-:W3:Y:S01]  /*1370*/  LDCU UR6, c[0x0][0x5c0] ;  /* 0x0000b800ff0677ac */ /* 0x000ee20008000800 */
[----:B------:R-:W-:Y:S01]  /*1380*/  PLOP3.LUT P1, PT, P1, PT, PT, 0x8, 0x80 ;  /* 0x000000000080781c */ /* 0x000fe20000f2e170 */
[----:B------:R-:W4:Y:S01]  /*1390*/  LDCU UR66, c[0x0][0x370] ;  /* 0x00006e00ff4277ac */ /* 0x000f220008000800 */
[----:B------:R-:W1:Y:S01]  /*13a0*/  LDCU.64 UR58, c[0x0][0x348] ;  /* 0x00006900ff3a77ac */ /* 0x000e620008000a00 */
[----:B------:R-:W1:Y:S01]  /*13b0*/  LDCU UR65, c[0x0][0x374] ;  /* 0x00006e80ff4177ac */ /* 0x000e620008000800 */
[----:B--2---:R-:W-:Y:S02]  /*13c0*/  UIADD3 UR5, UPT, UPT, UR7, 0x1f, URZ ;  /* 0x0000001f07057890 */ /* 0x004fe4000fffe0ff */
[----:B---3--:R-:W-:-:S02]  /*13d0*/  UIADD3 UR6, UPT, UPT, UR6, 0x7f, URZ ;  /* 0x0000007f06067890 */ /* 0x008fc4000fffe0ff */
[----:B------:R-:W-:Y:S02]  /*13e0*/  USHF.R.S32.HI UR4, URZ, 0x1f, UR5 ;  /* 0x0000001fff047899 */ /* 0x000fe40008011405 */
[----:B------:R-:W-:Y:S02]  /*13f0*/  UIADD3 UR70, UPT, UPT, UR7, 0x3e, URZ ;  /* 0x0000003e07467890 */ /* 0x000fe4000fffe0ff */
[----:B------:R-:W-:Y:S02]  /*1400*/  ULEA.HI UR4, UR4, UR5, URZ, 0x5 ;  /* 0x0000000504047291 */ /* 0x000fe4000f8f28ff */
[----:B------:R-:W-:Y:S02]  /*1410*/  UIADD3 UR5, UPT, UPT, UR7, -0x1, URZ ;  /* 0xffffffff07057890 */ /* 0x000fe4000fffe0ff */
[----:B------:R-:W-:Y:S02]  /*1420*/  USHF.R.S32.HI UR68, URZ, 0x5, UR4 ;  /* 0x00000005ff447899 */ /* 0x000fe40008011404 */
[----:B------:R-:W-:-:S02]  /*1430*/  UISETP.GE.U32.AND UP1, UPT, UR5, -0x3f, UPT ;  /* 0xffffffc10500788c */ /* 0x000fc4000bf26070 */
[----:B------:R-:W-:Y:S02]  /*1440*/  UISETP.LT.U32.AND UP0, UPT, UR68, 0x8, UPT ;  /* 0x000000084400788c */ /* 0x000fe4000bf01070 */
[----:B------:R-:W-:Y:S02]  /*1450*/  USHF.R.S32.HI UR4, URZ, 0x1f, UR6 ;  /* 0x0000001fff047899 */ /* 0x000fe40008011406 */
[----:B------:R-:W-:Y:S02]  /*1460*/  USEL UR67, UR68, 0x8, UP0 ;  /* 0x0000000844437887 */ /* 0x000fe40008000000 */
[----:B------:R-:W-:Y:S02]  /*1470*/  ULEA.HI UR4, UR4, UR6, URZ, 0x7 ;  /* 0x0000000604047291 */ /* 0x000fe4000f8f38ff */
[----:B------:R-:W-:Y:S02]  /*1480*/  UIADD3 UR57, UPT, UPT, UR67, -0x1, URZ ;  /* 0xffffffff43397890 */ /* 0x000fe4000fffe0ff */
[----:B------:R-:W-:-:S02]  /*1490*/  @UP1 UIADD3 UR57, UPT, UPT, UR67, URZ, URZ ;  /* 0x000000ff43391290 */ /* 0x000fc4000fffe0ff */
[----:B------:R-:W-:Y:S02]  /*14a0*/  USHF.R.S32.HI UR64, URZ, 0x7, UR4 ;  /* 0x00000007ff407899 */ /* 0x000fe40008011404 */
[----:B------:R-:W-:Y:S02]  /*14b0*/  UIADD3 UR69, UPT, UPT, UR68, -UR67, URZ ;  /* 0x8000004344457290 */ /* 0x000fe4000fffe0ff */
[----:B------:R-:W-:Y:S01]  /*14c0*/  UIADD3 UR57, UPT, UPT, UR57, 0x1, URZ ;  /* 0x0000000139397890 */ /* 0x000fe2000fffe0ff */
[----:B------:R-:W-:Y:S01]  /*14d0*/  UMOV UR41, 0x1 ;  /* 0x0000000100297882 */ /* 0x000fe20000000000 */
[----:B-1--4-:R-:W-:-:S10]  /*14e0*/  UMOV UR49, URZ ;  /* 0x000000ff00317c82 */ /* 0x012fd40008000000 */
.L_x_32:
[----:B------:R-:W-:Y:S01]  /*14f0*/  IMAD.U32 R4, RZ, RZ, UR64 ;  /* 0x00000040ff047e24 */ /* 0x000fe2000f8e00ff */
[----:B------:R-:W1:Y:S04]  /*1500*/  LDCU UR63, c[0x0][0x5c4] ;  /* 0x0000b880ff3f77ac */ /* 0x000e680008000800 */
[-C--:B------:R-:W-:Y:S01]  /*1510*/  IABS R0, R4.reuse ;  /* 0x0000000400007213 */ /* 0x080fe20000000000 */
[----:B------:R-:W-:Y:S01]  /*1520*/  UMOV UR48, 0x400 ;  /* 0x0000040000307882 */ /* 0x000fe20000000000 */
[----:B------:R-:W-:Y:S01]  /*1530*/  IABS R4, R4 ;  /* 0x0000000400047213 */ /* 0x000fe20000000000 */
[----:B------:R-:W-:Y:S01]  /*1540*/  USHF.L.U32 UR46, UR24, 0x6, URZ ;  /* 0x00000006182e7899 */ /* 0x000fe200080006ff */
[----:B------:R-:W-:Y:S01]  /*1550*/  R2UR UR6, R0 ;  /* 0x00000000000672ca */ /* 0x000fe200000e0000 */
[----:B------:R-:W-:Y:S01]  /*1560*/  UMOV UR15, URZ ;  /* 0x000000ff000f7c82 */ /* 0x000fe20008000000 */
[----:B-1----:R-:W-:-:S11]  /*1570*/  IMAD.U32 R3, RZ, RZ, UR63 ;  /* 0x0000003fff037e24 */ /* 0x002fd6000f8e00ff */
[----:B------:R-:W1:Y:S08]  /*1580*/  I2F.RP R6, UR6 ;  /* 0x0000000600067d06 */ /* 0x000e700008209400 */
[----:B-1----:R-:W1:Y:S02]  /*1590*/  MUFU.RCP R5, R6 ;  /* 0x0000000600057308 */ /* 0x002e640000001000 */
[----:B-1----:R-:W-:-:S06]  /*15a0*/  VIADD R5, R5, 0xffffffe ;  /* 0x0ffffffe05057836 */ /* 0x002fcc0000000000 */
[----:B------:R-:W1:Y:S02]  /*15b0*/  F2I.FTZ.U32.TRUNC.NTZ R0, R5 ;  /* 0x0000000500007305 */ /* 0x000e64000021f000 */
[----:B-1----:R-:W-:Y:S02]  /*15c0*/  R2UR UR5, R0 ;  /* 0x00000000000572ca */ /* 0x002fe400000e0000 */
[----:B------:R-:W-:Y:S01]  /*15d0*/  IABS R0, R3 ;  /* 0x0000000300007213 */ /* 0x000fe20000000000 */
[----:B------:R-:W-:-:S03]  /*15e0*/  IMAD.U32 R3, RZ, RZ, UR20 ;  /* 0x00000014ff037e24 */ /* 0x000fc6000f8e00ff */
[----:B------:R-:W-:Y:S01]  /*15f0*/  R2UR UR8, R0 ;  /* 0x00000000000872ca */ /* 0x000fe200000e0000 */
[----:B------:R-:W-:Y:S01]  /*1600*/  IMAD.MOV R0, RZ, RZ, -R4 ;  /* 0x000000ffff007224 */ /* 0x000fe200078e0a04 */
[----:B------:R-:W-:-:S04]  /*1610*/  IABS R3, R3 ;  /* 0x0000000300037213 */ /* 0x000fc80000000000 */
[----:B------:R-:W-:Y:S01]  /*1620*/  R2UR UR9, R3 ;  /* 0x00000000030972ca */ /* 0x000fe200000e0000 */
[----:B------:R-:W-:-:S04]  /*1630*/  UIADD3 UR4, UPT, UPT, URZ, -UR5, URZ ;  /* 0x80000005ff047290 */ /* 0x000fc8000fffe0ff */
[----:B------:R-:W-:Y:S02]  /*1640*/  UIMAD UR7, UR4, UR6, URZ ;  /* 0x00000006040772a4 */ /* 0x000fe4000f8e02ff */
[----:B------:R-:W1:Y:S01]  /*1650*/  I2F.RP R3, UR8 ;  /* 0x0000000800037d06 */ /* 0x000e620008209400 */
[----:B------:R-:W-:Y:S02]  /*1660*/  UMOV UR4, URZ ;  /* 0x000000ff00047c82 */ /* 0x000fe40008000000 */
[----:B------:R-:W-:Y:S02]  /*1670*/  UIMAD.WIDE.U32 UR4, UR5, UR7, UR4 ;  /* 0x00000007050472a5 */ /* 0x000fe4000f8e0004 */
[----:B------:R-:W-:-:S05]  /*1680*/  R2UR UR7, R0 ;  /* 0x00000000000772ca */ /* 0x000fca00000e0000 */
[----:B------:R-:W-:Y:S02]  /*1690*/  UMOV UR4, UR5 ;  /* 0x0000000500047c82 */ /* 0x000fe40008000000 */
[----:B------:R-:W-:Y:S01]  /*16a0*/  UIMAD.WIDE.U32 UR4, UR4, UR9, URZ ;  /* 0x00000009040472a5 */ /* 0x000fe2000f8e00ff */
[----:B-1----:R-:W1:Y:S06]  /*16b0*/  MUFU.RCP R0, R3 ;  /* 0x0000000300007308 */ /* 0x002e6c0000001000 */
[----:B------:R-:W-:Y:S02]  /*16c0*/  UMOV UR4, UR5 ;  /* 0x0000000500047c82 */ /* 0x000fe40008000000 */
[----:B------:R-:W-:Y:S01]  /*16d0*/  UIMAD UR5, UR4, UR7, UR9 ;  /* 0x00000007040572a4 */ /* 0x000fe2000f8e0209 */
[----:B------:R-:W2:Y:S03]  /*16e0*/  S2UR UR7, SR_CgaCtaId ;  /* 0x00000000000779c3 */ /* 0x000ea60000008800 */
[----:B------:R-:W-:Y:S01]  /*16f0*/  UISETP.GT.U32.AND UP0, UPT, UR6, UR5, UPT ;  /* 0x000000050600728c */ /* 0x000fe2000bf04070 */
[----:B-1----:R-:W-:-:S02]  /*1700*/  VIADD R0, R0, 0xffffffe ;  /* 0x0ffffffe00007836 */ /* 0x002fc40000000000 */
[----:B------:R-:W-:-:S08]  /*1710*/  IMAD.U32 R3, RZ, RZ, UR41 ;  /* 0x00000029ff037e24 */ /* 0x000fd0000f8e00ff */
[----:B------:R-:W-:Y:S01]  /*1720*/  @!UP0 UIADD3 UR5, UPT, UPT, UR5, -UR6, URZ ;  /* 0x8000000605058290 */ /* 0x000fe2000fffe0ff */
[----:B------:R-:W1:Y:S01]  /*1730*/  F2I.FTZ.U32.TRUNC.NTZ R0, R0 ;  /* 0x0000000000007305 */ /* 0x000e62000021f000 */
[----:B------:R-:W-:Y:S01]  /*1740*/  @!UP0 UIADD3 UR4, UPT, UPT, UR4, 0x1, URZ ;  /* 0x0000000104048890 */ /* 0x000fe2000fffe0ff */
[----:B------:R-:W-:Y:S01]  /*1750*/  SHF.L.U32 R3, R3, 0x1f, RZ ;  /* 0x0000001f03037819 */ /* 0x000fe200000006ff */
[----:B------:R-:W-:Y:S02]  /*1760*/  UISETP.GE.U32.AND UP1, UPT, UR5, UR6, UPT ;  /* 0x000000060500728c */ /* 0x000fe4000bf26070 */
[----:B------:R-:W-:Y:S02]  /*1770*/  ULOP3.LUT UR5, UR20, UR64, URZ, 0x3c, !UPT ;  /* 0x0000004014057292 */ /* 0x000fe4000f8e3cff */
[----:B--2---:R-:W-:Y:S02]  /*1780*/  ULEA UR48, UR7, UR48, 0x18 ;  /* 0x0000003007307291 */ /* 0x004fe4000f8ec0ff */
[----:B------:R-:W-:-:S02]  /*1790*/  UISETP.GE.AND UP0, UPT, UR5, URZ, UPT ;  /* 0x000000ff0500728c */ /* 0x000fc4000bf06270 */
[----:B------:R-:W-:-:S03]  /*17a0*/  ULEA UR7, UR49, UR48, 0x3 ;  /* 0x0000003031077291 */ /* 0x000fc6000f8e18ff */
[----:B------:R-:W-:Y:S01]  /*17b0*/  @UP1 UIADD3 UR4, UPT, UPT, UR4, 0x1, URZ ;  /* 0x0000000104041890 */ /* 0x000fe2000fffe0ff */
[----:B-1----:R-:W-:Y:S01]  /*17c0*/  R2UR UR5, R0 ;  /* 0x00000000000572ca */ /* 0x002fe200000e0000 */
[----:B------:R-:W-:-:S05]  /*17d0*/  UISETP.NE.AND UP1, UPT, UR64, URZ, UPT ;  /* 0x000000ff4000728c */ /* 0x000fca000bf25270 */
[----:B------:R-:W-:Y:S01]  /*17e0*/  UMOV UR6, UR4 ;  /* 0x0000000400067c82 */ /* 0x000fe20008000000 */
[----:B------:R1:W2:Y:S01]  /*17f0*/  SYNCS.PHASECHK.TRANS64.TRYWAIT P0, [UR7+0x40], R3 ;  /* 0x00004003ff0075a7 */ /* 0x0002a20008001107 */
[----:B------:R-:W-:-:S04]  /*1800*/  @!UP0 UIADD3 UR6, UPT, UPT, -UR6, URZ, URZ ;  /* 0x000000ff06068290 */ /* 0x000fc8000fffe1ff */
[----:B------:R-:W-:Y:S02]  /*1810*/  @!UP1 ULOP3.LUT UR6, URZ, UR64, URZ, 0x33, !UPT ;  /* 0x00000040ff069292 */ /* 0x000fe4000f8e33ff */
[----:B------:R-:W-:-:S04]  /*1820*/  UIADD3 UR4, UPT, UPT, URZ, -UR5, URZ ;  /* 0x80000005ff047290 */ /* 0x000fc8000fffe0ff */
[----:B------:R-:W-:Y:S01]  /*1830*/  IMAD.U32 R0, RZ, RZ, UR6 ;  /* 0x00000006ff007e24 */ /* 0x000fe2000f8e00ff */
[----:B------:R-:W-:-:S03]  /*1840*/  UIMAD UR7, UR4, UR8, URZ ;  /* 0x00000008040772a4 */ /* 0x000fc6000f8e02ff */
[----:B------:R-:W-:Y:S01]  /*1850*/  UMOV UR4, URZ ;  /* 0x000000ff00047c82 */ /* 0x000fe20008000000 */
[----:B------:R-:W-:Y:S01]  /*1860*/  IABS R0, R0 ;  /* 0x0000000000007213 */ /* 0x000fe20000000000 */
[----:B------:R-:W-:-:S03]  /*1870*/  UIMAD.WIDE.U32 UR4, UR5, UR7, UR4 ;  /* 0x00000007050472a5 */ /* 0x000fc6000f8e0004 */
[----:B------:R-:W-:-:S04]  /*1880*/  R2UR UR9, R0 ;  /* 0x00000000000972ca */ /* 0x000fc800000e0000 */
[----:B------:R-:W-:-:S09]  /*1890*/  UMOV UR4, UR5 ;  /* 0x0000000500047c82 */ /* 0x000fd20008000000 */
[----:B------:R-:W-:-:S07]  /*18a0*/  UIMAD.WIDE.U32 UR4, UR4, UR9, URZ ;  /* 0x00000009040472a5 */ /* 0x000fce000f8e00ff */
[----:B------:R-:W-:Y:S02]  /*18b0*/  UMOV UR4, UR5 ;  /* 0x0000000500047c82 */ /* 0x000fe40008000000 */
[----:B------:R-:W-:-:S04]  /*18c0*/  UIADD3 UR5, UPT, UPT, -UR4, URZ, URZ ;  /* 0x000000ff04057290 */ /* 0x000fc8000fffe1ff */
[----:B------:R-:W-:-:S04]  /*18d0*/  UIMAD UR5, UR8, UR5, UR9 ;  /* 0x00000005080572a4 */ /* 0x000fc8000f8e0209 */
[----:B------:R-:W-:-:S11]  /*18e0*/  UISETP.GT.U32.AND UP0, UPT, UR8, UR5, UPT ;  /* 0x000000050800728c */ /* 0x000fd6000bf04070 */
[----:B------:R-:W-:Y:S02]  /*18f0*/  @!UP0 UIADD3 UR5, UPT, UPT, UR5, -UR8, URZ ;  /* 0x8000000805058290 */ /* 0x000fe4000fffe0ff */
[----:B------:R-:W-:Y:S02]  /*1900*/  @!UP0 UIADD3 UR4, UPT, UPT, UR4, 0x1, URZ ;  /* 0x0000000104048890 */ /* 0x000fe4000fffe0ff */
[----:B------:R-:W-:Y:S02]  /*1910*/  UISETP.GE.U32.AND UP1, UPT, UR5, UR8, UPT ;  /* 0x000000080500728c */ /* 0x000fe4000bf26070 */
[----:B------:R-:W-:-:S04]  /*1920*/  ULOP3.LUT UR5, UR6, UR63, URZ, 0x3c, !UPT ;  /* 0x0000003f06057292 */ /* 0x000fc8000f8e3cff */
[----:B------:R-:W-:-:S05]  /*1930*/  UISETP.GE.AND UP0, UPT, UR5, URZ, UPT ;  /* 0x000000ff0500728c */ /* 0x000fca000bf06270 */
[----:B------:R-:W-:Y:S02]  /*1940*/  @UP1 UIADD3 UR4, UPT, UPT, UR4, 0x1, URZ ;  /* 0x0000000104041890 */ /* 0x000fe4000fffe0ff */
[----:B------:R-:W-:-:S05]  /*1950*/  UISETP.NE.AND UP1, UPT, UR63, URZ, UPT ;  /* 0x000000ff3f00728c */ /* 0x000fca000bf25270 */
[----:B------:R-:W-:Y:S01]  /*1960*/  UMOV UR60, UR4 ;  /* 0x00000004003c7c82 */ /* 0x000fe20008000000 */
[----:B------:R-:W-:Y:S02]  /*1970*/  UIADD3 UR4, UPT, UPT, -UR6, URZ, URZ ;  /* 0x000000ff06047290 */ /* 0x000fe4000fffe1ff */
[----:B------:R-:W-:Y:S02]  /*1980*/  @!UP0 UIADD3 UR60, UPT, UPT, -UR60, URZ, URZ ;  /* 0x000000ff3c3c8290 */ /* 0x000fe4000fffe1ff */
[----:B------:R-:W-:Y:S02]  /*1990*/  UISETP.GE.U32.AND UP0, UPT, UR70, 0x3f, UPT ;  /* 0x0000003f4600788c */ /* 0x000fe4000bf06070 */
[----:B------:R-:W-:Y:S02]  /*19a0*/  @!UP1 ULOP3.LUT UR60, URZ, UR63, URZ, 0x33, !UPT ;  /* 0x0000003fff3c9292 */ /* 0x000fe4000f8e33ff */
[----:B------:R-:W-:Y:S02]  /*19b0*/  UIMAD UR4, UR64, UR4, UR20 ;  /* 0x00000004400472a4 */ /* 0x000fe4000f8e0214 */
[----:B------:R-:W-:-:S02]  /*19c0*/  UIADD3 UR5, UPT, UPT, -UR60, URZ, URZ ;  /* 0x000000ff3c057290 */ /* 0x000fc4000fffe1ff */
[----:B------:R-:W-:Y:S02]  /*19d0*/  USHF.L.U32 UR34, UR4, 0x7, URZ ;  /* 0x0000000704227899 */ /* 0x000fe400080006ff */
[----:B------:R-:W-:Y:S01]  /*19e0*/  UIMAD UR63, UR63, UR5, UR6 ;  /* 0x000000053f3f72a4 */ /* 0x000fe2000f8e0206 */
[----:B-12---:R-:W-:Y:S11]  /*19f0*/  BRA.U !UP0, `(.L_x_17) ;  /* 0x0000000508847547 */ /* 0x006ff6000b800000 */
[----:B------:R-:W1:Y:S01]  /*1a00*/  LDCU.64 UR6, c[0x0][0x5b0] ;  /* 0x0000b600ff0677ac */ /* 0x000e620008000a00 */
[----:B------:R-:W1:Y:S01]  /*1a10*/  LDCU.64 UR4, c[0x0][0x5d8] ;  /* 0x0000bb00ff0477ac */ /* 0x000e620008000a00 */
[----:B------:R-:W2:Y:S01]  /*1a20*/  LDCU UR31, c[0x0][0x598] ;  /* 0x0000b300ff1f77ac */ /* 0x000ea20008000800 */
[----:B------:R-:W3:Y:S01]  /*1a30*/  LDCU UR30, c[0x0][0x58c] ;  /* 0x0000b180ff1e77ac */ /* 0x000ee20008000800 */
[----:B------:R-:W4:Y:S01]  /*1a40*/  LDCU UR40, c[0x0][0x59c] ;  /* 0x0000b380ff2877ac */ /* 0x000f220008000800 */
[----:B------:R-:W2:Y:S01]  /*1a50*/  LDCU UR38, c[0x0][0x5a0] ;  /* 0x0000b400ff2677ac */ /* 0x000ea20008000800 */
[----:B-1----:R-:W-:Y:S02]  /*1a60*/  UIMAD UR51, UR63, UR6, UR4 ;  /* 0x000000063f3372a4 */ /* 0x002fe4000f8e0204 */
[----:B------:R-:W-:Y:S01]  /*1a70*/  UIMAD UR50, UR60, UR7, UR5 ;  /* 0x000000073c3272a4 */ /* 0x000fe2000f8e0205 */
[----:B------:R-:W1:Y:S01]  /*1a80*/  LDCU.64 UR22, c[0x0][0x590] ;  /* 0x0000b200ff1677ac */ /* 0x000e620008000a00 */
[----:B------:R-:W1:Y:S01]  /*1a90*/  LDCU.64 UR6, c[0x0][0x5b8] ;  /* 0x0000b700ff0677ac */ /* 0x000e620008000a00 */
[----:B------:R-:W1:Y:S01]  /*1aa0*/  LDCU.64 UR4, c[0x0][0x5d0] ;  /* 0x0000ba00ff0477ac */ /* 0x000e620008000a00 */
[----:B------:R-:W-:-:S02]  /*1ab0*/  UIADD3 UR54, UPT, UPT, UR46, 0x20, URZ ;  /* 0x000000202e367890 */ /* 0x000fc4000fffe0ff */
[----:B------:R-:W-:Y:S02]  /*1ac0*/  UIADD3 UR26, UPT, UPT, UR34, 0x20, URZ ;  /* 0x00000020221a7890 */ /* 0x000fe4000fffe0ff */
[----:B------:R-:W-:Y:S02]  /*1ad0*/  UIADD3 UR18, UPT, UPT, UR34, 0x40, URZ ;  /* 0x0000004022127890 */ /* 0x000fe4000fffe0ff */
[----:B------:R-:W-:Y:S01]  /*1ae0*/  UIADD3 UR10, UPT, UPT, UR34, 0x60, URZ ;  /* 0x00000060220a7890 */ /* 0x000fe2000fffe0ff */
[----:B------:R-:W-:Y:S01]  /*1af0*/  UMOV UR14, URZ ;  /* 0x000000ff000e7c82 */ /* 0x000fe20008000000 */
[----:B--234-:R-:W-:-:S10]  /*1b00*/  UMOV UR8, UR49 ;  /* 0x0000003100087c82 */ /* 0x01cfd40008000000 */
.L_x_22:
[----:B------:R-:W-:Y:S01]  /*1b10*/  @!P3 MOV R3, 0x6000 ;  /* 0x000060000003b802 */ /* 0x000fe20000000f00 */
[----:B------:R-:W-:Y:S01]  /*1b20*/  ULEA UR45, UR8, UR48, 0x3 ;  /* 0x00000030082d7291 */ /* 0x000fe2000f8e18ff */
[----:B---3--:R-:W-:Y:S11]  /*1b30*/  @P0 BRA `(.L_x_18) ;  /* 0x0000000000100947 */ /* 0x008ff60003800000 */
[----:B------:R-:W-:Y:S04]  /*1b40*/  MOV R0, UR41 ;  /* 0x0000002900007c02 */ /* 0x000fe80008000f00 */
[----:B------:R-:W-:Y:S04]  /*1b50*/  SHF.L.U32 R5, R0, 0x1f, RZ ;  /* 0x0000001f00057819 */ /* 0x000fe800000006ff */
[----:B------:R-:W2:Y:S02]  /*1b60*/  SYNCS.PHASECHK.TRANS64.TRYWAIT P0, [UR45+0x40], R5 ;  /* 0x00004005ff0075a7 */ /* 0x000ea4000800112d */
[----:B--2---:R-:W-:Y:S05]  /*1b70*/  @!P0 BRA `(.L_x_19) ;  /* 0x0000007800ec8947 */ /* 0x004fea0003800000 */
.L_x_18:
[----:B------:R3:W-:Y:S01]  /*1b80*/  @!P3 SYNCS.ARRIVE.TRANS64 RZ, [UR45], R3 ;  /* 0x00000003ffffb9a7 */ /* 0x0007e2000800002d */
[----:B------:R-:W-:Y:S04]  /*1b90*/  BSSY.RECONVERGENT B0, `(.L_x_20) ;  /* 0x0000003000007945 */ /* 0x000fe80003800200 */
[----:B------:R-:W-:Y:S05]  /*1ba0*/  @P2 BRA `(.L_x_21) ;  /* 0x0000000000042947 */ /* 0x000fea0003800000 */
[----:B-1----:R-:W-:Y:S05]  /*1bb0*/  BPT.TRAP 0x1 ;  /* 0x000000040000795c */ /* 0x002fea0000300000 */
.L_x_21:
[----:B-1----:R-:W-:Y:S05]  /*1bc0*/  BSYNC.RECONVERGENT B0 ;  /* 0x0000000000007941 */ /* 0x002fea0003800200 */
.L_x_20:
[----:B------:R-:W-:Y:S02]  /*1bd0*/  UIADD3 UR9, UPT, UPT, UR8, 0x1, URZ ;  /* 0x0000000108097890 */ /* 0x000fe4000fffe0ff */
[----:B------:R-:W-:Y:S02]  /*1be0*/  USHF.L.U32 UR47, UR14, 0x5, URZ ;  /* 0x000000050e2f7899 */ /* 0x000fe400080006ff */
[----:B------:R-:W-:Y:S02]  /*1bf0*/  UISETP.NE.AND UP0, UPT, UR9, 0x8, UPT ;  /* 0x000000080900788c */ /* 0x000fe4000bf05270 */
[----:B------:R-:W-:Y:S02]  /*1c00*/  UIADD3 UR20, UP1, UPT, UR58, 0x80, URZ ;  /* 0x000000803a147890 */ /* 0x000fe4000ff3e0ff */
[----:B------:R-:W-:Y:S02]  /*1c10*/  USEL UR11, URZ, 0x1, UP0 ;  /* 0x00000001ff0b7887 */ /* 0x000fe40008000000 */
[----:B------:R-:W-:Y:S02]  /*1c20*/  USEL UR49, UR9, URZ, UP0 ;  /* 0x000000ff09317287 */ /* 0x000fe40008000000 */
[----:B------:R-:W-:Y:S02]  /*1c30*/  ULOP3.LUT UR41, UR41, UR11, URZ, 0x3c, !UPT ;  /* 0x0000000b29297292 */ /* 0x000fe4000f8e3cff */
[----:B------:R-:W-:Y:S02]  /*1c40*/  ULEA UR9, UR49, UR48, 0x3 ;  /* 0x0000003031097291 */ /* 0x000fe4000f8e18ff */
[----:B------:R-:W-:Y:S02]  /*1c50*/  ULEA UR15, UR8, UR48, 0xd ;  /* 0x00000030080f7291 */ /* 0x000fe4000f8e68ff */
[----:B------:R-:W-:Y:S01]  /*1c60*/  ULEA UR19, UR8, UR48, 0xe ;  /* 0x0000003008137291 */ /* 0x000fe2000f8e70ff */
[----:B--2---:R-:W-:Y:S01]  /*1c70*/  MOV R0, UR41 ;  /* 0x0000002900007c02 */ /* 0x004fe20008000f00 */
[----:B------:R-:W-:Y:S02]  /*1c80*/  UIADD3.X UR21, UPT, UPT, URZ, UR59, URZ, UP1, !UPT ;  /* 0x0000003bff157290 */ /* 0x000fe40008ffe4ff */
[----:B------:R-:W-:Y:S01]  /*1c90*/  UIADD3 UR44, UPT, UPT, UR15, 0x8800, URZ ;  /* 0x000088000f2c7890 */ /* 0x000fe2000fffe0ff */
[----:B---3--:R-:W-:Y:S01]  /*1ca0*/  SHF.L.U32 R3, R0, 0x1f, RZ ;  /* 0x0000001f00037819 */ /* 0x008fe200000006ff */
[----:B------:R-:W-:Y:S02]  /*1cb0*/  UISETP.NE.AND UP2, UPT, UR30, 0x1, UPT ;  /* 0x000000011e00788c */ /* 0x000fe4000bf45270 */
[----:B------:R-:W-:Y:S01]  /*1cc0*/  UIADD3 UR52, UPT, UPT, UR15, 0x9800, URZ ;  /* 0x000098000f347890 */ /* 0x000fe2000fffe0ff */
[----:B------:R2:W3:Y:S01]  /*1cd0*/  SYNCS.PHASECHK.TRANS64.TRYWAIT P0, [UR9+0x40], R3 ;  /* 0x00004003ff0075a7 */ /* 0x0004e20008001109 */
[----:B------:R-:W-:Y:S02]  /*1ce0*/  UIMAD.WIDE.U32 UR8, UR47, UR22, URZ ;  /* 0x000000162f0872a5 */ /* 0x000fe4000f8e00ff */
[----:B------:R-:W-:Y:S02]  /*1cf0*/  UISETP.NE.AND UP3, UPT, UR31, 0x1, UPT ;  /* 0x000000011f00788c */ /* 0x000fe4000bf65270 */
[----:B------:R-:W-:Y:S02]  /*1d00*/  UIADD3 UR42, UP0, UPT, UR58, 0x180, URZ ;  /* 0x000001803a2a7890 */ /* 0x000fe4000ff1e0ff */
[----:B------:R-:W-:Y:S02]  /*1d10*/  UPRMT UR27, UR51, 0x40, UR50 ;  /* 0x00000040331b7896 */ /* 0x000fe40008000032 */
[----:B------:R-:W-:Y:S02]  /*1d20*/  UIADD3.X UR43, UPT, UPT, URZ, UR59, URZ, UP0, !UPT ;  /* 0x0000003bff2b7290 */ /* 0x000fe400087fe4ff */
[----:B------:R-:W-:Y:S02]  /*1d30*/  UIADD3 UR32, UPT, UPT, UR19, 0x18800, URZ ;  /* 0x0001880013207890 */ /* 0x000fe4000fffe0ff */
[----:B------:R-:W-:Y:S02]  /*1d40*/  UIADD3 UR24, UPT, UPT, UR19, 0x19800, URZ ;  /* 0x0001980013187890 */ /* 0x000fe4000fffe0ff */
[----:B------:R-:W-:Y:S02]  /*1d50*/  UIADD3 UR16, UPT, UPT, UR19, 0x1a800, URZ ;  /* 0x0001a80013107890 */ /* 0x000fe4000fffe0ff */
[----:B------:R-:W-:Y:S01]  /*1d60*/  UIADD3 UR14, UPT, UPT, UR14, 0x1, URZ ;  /* 0x000000010e0e7890 */ /* 0x000fe2000fffe0ff */
[----:B------:R-:W-:Y:S01]  /*1d70*/  UMOV UR28, 0x0 ;  /* 0x00000000001c7882 */ /* 0x000fe20000000000 */
[----:B------:R-:W-:Y:S01]  /*1d80*/  UMOV UR29, 0x10000000 ;  /* 0x10000000001d7882 */ /* 0x000fe20000000000 */
[----:B------:R-:W-:Y:S01]  /*1d90*/  UMOV UR8, UR9 ;  /* 0x0000000900087c82 */ /* 0x000fe20008000000 */
[----:B------:R-:W-:Y:S01]  /*1da0*/  UTMALDG.2D [UR44], [UR20], desc[UR28] ;  /* 0x00001c2c140075b4 */ /* 0x000fe20008009000 */
[----:B------:R-:W-:Y:S02]  /*1db0*/  USHF.R.U32.HI UR8, URZ, UR23, UR8 ;  /* 0x00000017ff087299 */ /* 0x000fe40008011608 */
[----:B------:R-:W-:Y:S02]  /*1dc0*/  UISETP.NE.AND UP0, UPT, UR14, UR57, UPT ;  /* 0x000000390e00728c */ /* 0x000fe4000bf05270 */
[----:B------:R-:W-:Y:S01]  /*1dd0*/  USEL UR11, UR47, UR8, !UP2 ;  /* 0x000000082f0b7287 */ /* 0x000fe2000d000000 */
[----:B------:R-:W-:Y:S01]  /*1de0*/  UMOV UR53, UR45 ;  /* 0x0000002d00357c82 */ /* 0x000fe20008000000 */
[----:B------:R-:W-:Y:S02]  /*1df0*/  UMOV UR55, UR47 ;  /* 0x0000002f00377c82 */ /* 0x000fe40008000000 */
[----:B------:R-:W-:Y:S01]  /*1e00*/  UIMAD.WIDE.U32 UR12, UR11, UR40, URZ ;  /* 0x000000280b0c72a5 */ /* 0x000fe2000f8e00ff */
[----:B------:R1:W-:Y:S01]  /*1e10*/  UTMALDG.2D [UR52], [UR20], desc[UR28] ;  /* 0x00001c34140075b4 */ /* 0x0003e20008009000 */
[----:B------:R-:W-:Y:S01]  /*1e20*/  UIADD3 UR15, UPT, UPT, -UR11, URZ, URZ ;  /* 0x000000ff0b0f7290 */ /* 0x000fe2000fffe1ff */
[----:B------:R-:W-:Y:S01]  /*1e30*/  UMOV UR33, UR45 ;  /* 0x0000002d00217c82 */ /* 0x000fe20008000000 */
[----:B------:R-:W-:Y:S02]  /*1e40*/  UMOV UR25, UR45 ;  /* 0x0000002d00197c82 */ /* 0x000fe40008000000 */
[----:B------:R-:W-:Y:S01]  /*1e50*/  UIMAD UR12, UR30, UR15, UR47 ;  /* 0x0000000f1e0c72a4 */ /* 0x000fe2000f8e022f */
[----:B------:R-:W-:Y:S01]  /*1e60*/  UMOV UR8, UR13 ;  /* 0x0000000d00087c82 */ /* 0x000fe20008000000 */
[----:B------:R-:W-:Y:S02]  /*1e70*/  UPRMT UR15, UR27, 0x5410, URZ ;  /* 0x000054101b0f7896 */ /* 0x000fe400080000ff */
[----:B------:R-:W-:Y:S02]  /*1e80*/  USHF.R.U32.HI UR8, URZ, UR38, UR8 ;  /* 0x00000026ff087299 */ /* 0x000fe40008011608 */
[----:B------:R-:W-:Y:S02]  /*1e90*/  UIMAD UR35, UR12, UR6, UR4 ;  /* 0x000000060c2372a4 */ /* 0x000fe4000f8e0204 */
[----:B------:R-:W-:Y:S02]  /*1ea0*/  USEL UR37, UR11, UR8, !UP3 ;  /* 0x000000080b257287 */ /* 0x000fe4000d800000 */
[----:B------:R-:W-:Y:S02]  /*1eb0*/  UIADD3 UR8, UPT, UPT, UR19, 0x1b800, URZ ;  /* 0x0001b80013087890 */ /* 0x000fe4000fffe0ff */
[----:B------:R-:W-:Y:S01]  /*1ec0*/  UIADD3 UR12, UPT, UPT, -UR37, URZ, URZ ;  /* 0x000000ff250c7290 */ /* 0x000fe2000fffe1ff */
[----:B------:R-:W-:Y:S01]  /*1ed0*/  UMOV UR27, UR35 ;  /* 0x00000023001b7c82 */ /* 0x000fe20008000000 */
[----:B------:R-:W-:Y:S02]  /*1ee0*/  UMOV UR17, UR45 ;  /* 0x0000002d00117c82 */ /* 0x000fe40008000000 */
[----:B------:R-:W-:Y:S01]  /*1ef0*/  UIMAD UR11, UR31, UR12, UR11 ;  /* 0x0000000c1f0b72a4 */ /* 0x000fe2000f8e020b */
[----:B------:R-:W-:Y:S01]  /*1f00*/  UMOV UR19, UR35 ;  /* 0x0000002300137c82 */ /* 0x000fe20008000000 */
[----:B------:R-:W-:Y:S02]  /*1f10*/  UMOV UR9, UR45 ;  /* 0x0000002d00097c82 */ /* 0x000fe40008000000 */
[----:B------:R-:W-:Y:S01]  /*1f20*/  UIMAD UR36, UR11, UR7, UR5 ;  /* 0x000000070b2472a4 */ /* 0x000fe2000f8e0205 */
[----:B------:R-:W-:Y:S02]  /*1f30*/  UMOV UR13, UR37 ;  /* 0x00000025000d7c82 */ /* 0x000fe40008000000 */
[----:B------:R-:W-:Y:S04]  /*1f40*/  UMOV UR11, UR35 ;  /* 0x00000023000b7c82 */ /* 0x000fe80008000000 */
[----:B------:R-:W-:Y:S02]  /*1f50*/  UMOV UR12, UR36 ;  /* 0x00000024000c7c82 */ /* 0x000fe40008000000 */
[----:B------:R-:W-:Y:S01]  /*1f60*/  UTMALDG.4D.IM2COL [UR32], [UR42], UR15 ;  /* 0x000000202a0073b4 */ /* 0x000fe2000805800f */
[----:B-1----:R-:W-:Y:S01]  /*1f70*/  UMOV UR29, UR37 ;  /* 0x00000025001d7c82 */ /* 0x002fe20008000000 */
[----:B------:R-:W-:Y:S01]  /*1f80*/  UMOV UR28, UR36 ;  /* 0x00000024001c7c82 */ /* 0x000fe20008000000 */
[----:B------:R-:W-:Y:S01]  /*1f90*/  UMOV UR21, UR37 ;  /* 0x0000002500157c82 */ /* 0x000fe20008000000 */
[----:B------:R-:W-:Y:S01]  /*1fa0*/  UMOV UR20, UR36 ;  /* 0x0000002400147c82 */ /* 0x000fe20008000000 */
[----:B------:R-:W-:Y:S01]  /*1fb0*/  UTMALDG.4D.IM2COL [UR24], [UR42], UR15 ;  /* 0x000000182a0073b4 */ /* 0x000fe2000805800f */
[----:B------:R-:W-:Y:S01]  /*1fc0*/  UTMALDG.4D.IM2COL [UR16], [UR42], UR15 ;  /* 0x000000102a0073b4 */ /* 0x000fe2000805800f */
[----:B------:R1:W-:Y:S02]  /*1fd0*/  UTMALDG.4D.IM2COL [UR8], [UR42], UR15 ;  /* 0x000000082a0073b4 */ /* 0x0003e4000805800f */
[----:B-1----:R-:W-:Y:S01]  /*1fe0*/  UMOV UR15, UR57 ;  /* 0x00000039000f7c82 */ /* 0x002fe20008000000 */
[----:B------:R-:W-:Y:S01]  /*1ff0*/  UMOV UR8, UR49 ;  /* 0x0000003100087c82 */ /* 0x000fe20008000000 */
[----:B--2---:R-:W-:Y:S05]  /*2000*/  BRA.U UP0, `(.L_x_22) ;  /* 0xfffffff900c07547 */ /* 0x004fea000b83ffff */
.L_x_17:
[----:B------:R-:W-:Y:S01]  /*2010*/  ULEA UR4, UR49, UR48, 0x3 ;  /* 0x0000003031047291 */ /* 0x000fe2000f8e18ff */
[----:B------:R-:W-:Y:S01]  /*2020*/  MOV R0, UR41 ;  /* 0x0000002900007c02 */ /* 0x000fe20008000f00 */
[----:B------:R-:W-:Y:S01]  /*2030*/  @!P1 SYNCS.ARRIVE.TRANS64.A1T0 RZ, [UR48+0xc8], RZ ;  /* 0x0000c8ffffff99a7 */ /* 0x000fe20008100030 */
[----:B------:R-:W-:Y:S02]  /*2040*/  UISETP.GT.AND UP0, UPT, UR68, UR67, UPT ;  /* 0x000000434400728c */ /* 0x000fe4000bf04270 */
[----:B------:R-:W-:-:S04]  /*2050*/  SHF.L.U32 R0, R0, 0x1f, RZ ;  /* 0x0000001f00007819 */ /* 0x000fc800000006ff */
[----:B---3--:R1:W2:Y:S03]  /*2060*/  SYNCS.PHASECHK.TRANS64.TRYWAIT P0, [UR4+0x40], R0 ;  /* 0x00004000ff0075a7 */ /* 0x0082a60008001104 */
[----:B------:R-:W-:Y:S05]  /*2070*/  BRA.U !UP0, `(.L_x_23) ;  /* 0x0000000508807547 */ /* 0x000fea000b800000 */
[----:B------:R-:W3:Y:S01]  /*2080*/  LDCU.64 UR6, c[0x0][0x5b0] ;  /* 0x0000b600ff0677ac */ /* 0x000ee20008000a00 */
[----:B------:R-:W3:Y:S01]  /*2090*/  LDCU.64 UR4, c[0x0][0x5d8] ;  /* 0x0000bb00ff0477ac */ /* 0x000ee20008000a00 */
[----:B------:R-:W-:Y:S01]  /*20a0*/  UIADD3 UR56, UPT, UPT, UR69, UR15, URZ ;  /* 0x0000000f45387290 */ /* 0x000fe2000fffe0ff */
[----:B------:R-:W4:Y:S01]  /*20b0*/  LDCU UR31, c[0x0][0x598] ;  /* 0x0000b300ff1f77ac */ /* 0x000f220008000800 */
[----:B------:R-:W1:Y:S01]  /*20c0*/  LDCU UR30, c[0x0][0x58c] ;  /* 0x0000b180ff1e77ac */ /* 0x000e620008000800 */
[----:B------:R-:W1:Y:S01]  /*20d0*/  LDCU UR40, c[0x0][0x59c] ;  /* 0x0000b380ff2877ac */ /* 0x000e620008000800 */
[----:B---3--:R-:W-:Y:S02]  /*20e0*/  UIMAD UR51, UR63, UR6, UR4 ;  /* 0x000000063f3372a4 */ /* 0x008fe4000f8e0204 */
[----:B------:R-:W-:Y:S01]  /*20f0*/  UIMAD UR50, UR60, UR7, UR5 ;  /* 0x000000073c3272a4 */ /* 0x000fe2000f8e0205 */
[----:B------:R-:W3:Y:S01]  /*2100*/  LDCU UR38, c[0x0][0x5a0] ;  /* 0x0000b400ff2677ac */ /* 0x000ee20008000800 */
[----:B------:R-:W1:Y:S01]  /*2110*/  LDCU.64 UR22, c[0x0][0x590] ;  /* 0x0000b200ff1677ac */ /* 0x000e620008000a00 */
[----:B------:R-:W1:Y:S01]  /*2120*/  LDCU.64 UR6, c[0x0][0x5b8] ;  /* 0x0000b700ff0677ac */ /* 0x000e620008000a00 */
[----:B------:R-:W1:Y:S01]  /*2130*/  LDCU.64 UR4, c[0x0][0x5d0] ;  /* 0x0000ba00ff0477ac */ /* 0x000e620008000a00 */
[----:B------:R-:W-:-:S02]  /*2140*/  UIADD3 UR54, UPT, UPT, UR46, 0x20, URZ ;  /* 0x000000202e367890 */ /* 0x000fc4000fffe0ff */
[----:B------:R-:W-:Y:S02]  /*2150*/  UIADD3 UR26, UPT, UPT, UR34, 0x20, URZ ;  /* 0x00000020221a7890 */ /* 0x000fe4000fffe0ff */
[----:B------:R-:W-:Y:S02]  /*2160*/  UIADD3 UR18, UPT, UPT, UR34, 0x40, URZ ;  /* 0x0000004022127890 */ /* 0x000fe4000fffe0ff */
[----:B------:R-:W-:Y:S01]  /*2170*/  UIADD3 UR10, UPT, UPT, UR34, 0x60, URZ ;  /* 0x00000060220a7890 */ /* 0x000fe2000fffe0ff */
[----:B----4-:R-:W-:-:S11]  /*2180*/  UMOV UR8, UR49 ;  /* 0x0000003100087c82 */ /* 0x010fd60008000000 */
.L_x_28:
[----:B------:R-:W-:Y:S01]  /*2190*/  @!P3 MOV R3, 0x6000 ;  /* 0x000060000003b802 */ /* 0x000fe20000000f00 */
[----:B------:R-:W-:Y:S01]  /*21a0*/  ULEA UR45, UR8, UR48, 0x3 ;  /* 0x00000030082d7291 */ /* 0x000fe2000f8e18ff */
[----:B-12---:R-:W-:Y:S11]  /*21b0*/  @P0 BRA `(.L_x_24) ;  /* 0x0000000000100947 */ /* 0x006ff60003800000 */
[----:B-1----:R-:W-:Y:S04]  /*21c0*/  MOV R0, UR41 ;  /* 0x0000002900007c02 */ /* 0x002fe80008000f00 */
[----:B------:R-:W-:Y:S04]  /*21d0*/  SHF.L.U32 R5, R0, 0x1f, RZ ;  /* 0x0000001f00057819 */ /* 0x000fe800000006ff */
[----:B------:R-:W1:Y:S02]  /*21e0*/  SYNCS.PHASECHK.TRANS64.TRYWAIT P0, [UR45+0x40], R5 ;  /* 0x00004005ff0075a7 */ /* 0x000e64000800112d */
[----:B-1----:R-:W-:Y:S05]  /*21f0*/  @!P0 BRA `(.L_x_25) ;  /* 0x0000007400648947 */ /* 0x002fea0003800000 */
.L_x_24:
[----:B------:R2:W-:Y:S01]  /*2200*/  @!P3 SYNCS.ARRIVE.TRANS64 RZ, [UR45], R3 ;  /* 0x00000003ffffb9a7 */ /* 0x0005e2000800002d */
[----:B------:R-:W-:Y:S04]  /*2210*/  BSSY.RECONVERGENT B0, `(.L_x_26) ;  /* 0x0000003000007945 */ /* 0x000fe80003800200 */
[----:B------:R-:W-:Y:S05]  /*2220*/  @P2 BRA `(.L_x_27) ;  /* 0x0000000000042947 */ /* 0x000fea0003800000 */
[----:B-1-3--:R-:W-:Y:S05]  /*2230*/  BPT.TRAP 0x1 ;  /* 0x000000040000795c */ /* 0x00afea0000300000 */
.L_x_27:
[----:B-1-3--:R-:W-:Y:S05]  /*2240*/  BSYNC.RECONVERGENT B0 ;  /* 0x0000000000007941 */ /* 0x00afea0003800200 */
.L_x_26:
        /* <DEDUP_REMOVED lines=10> */
[----:B------:R-:W-:Y:S01]  /*22f0*/  MOV R0, UR41 ;  /* 0x0000002900007c02 */ /* 0x000fe20008000f00 */
[----:B------:R-:W-:Y:S02]  /*2300*/  UIADD3.X UR21, UPT, UPT, URZ, UR59, URZ, UP1, !UPT ;  /* 0x0000003bff157290 */ /* 0x000fe40008ffe4ff */
[----:B------:R-:W-:Y:S01]  /*2310*/  UIADD3 UR44, UPT, UPT, UR14, 0x8800, URZ ;  /* 0x000088000e2c7890 */ /* 0x000fe2000fffe0ff */
[----:B--2---:R-:W-:Y:S01]  /*2320*/  SHF.L.U32 R3, R0, 0x1f, RZ ;  /* 0x0000001f00037819 */ /* 0x004fe200000006ff */
[----:B------:R-:W-:Y:S02]  /*2330*/  UISETP.NE.AND UP2, UPT, UR30, 0x1, UPT ;  /* 0x000000011e00788c */ /* 0x000fe4000bf45270 */
[----:B------:R-:W-:Y:S01]  /*2340*/  UIADD3 UR52, UPT, UPT, UR14, 0x9800, URZ ;  /* 0x000098000e347890 */ /* 0x000fe2000fffe0ff */
[----:B------:R4:W1:Y:S01]  /*2350*/  SYNCS.PHASECHK.TRANS64.TRYWAIT P0, [UR9+0x40], R3 ;  /* 0x00004003ff0075a7 */ /* 0x0008620008001109 */
        /* <DEDUP_REMOVED lines=10> */
[----:B------:R-:W-:Y:S01]  /*2400*/  UMOV UR8, UR9 ;  /* 0x0000000900087c82 */ /* 0x000fe20008000000 */
[----:B------:R-:W-:Y:S01]  /*2410*/  UMOV UR29, 0x10000000 ;  /* 0x10000000001d7882 */ /* 0x000fe20000000000 */
[----:B------:R-:W-:Y:S01]  /*2420*/  USHF.R.U32.HI UR8, URZ, UR23, UR8 ;  /* 0x00000017ff087299 */ /* 0x000fe20008011608 */
[----:B------:R-:W-:Y:S01]  /*2430*/  UTMALDG.2D [UR44], [UR20], desc[UR28] ;  /* 0x00001c2c140075b4 */ /* 0x000fe20008009000 */
        /* <DEDUP_REMOVED lines=14> */
[----:B------:R-:W-:Y:S01]  /*2520*/  USEL UR37, UR11, UR8, !UP3 ;  /* 0x000000080b257287 */ /* 0x000fe2000d800000 */
[----:B------:R-:W-:Y:S01]  /*2530*/  UMOV UR17, UR45 ;  /* 0x0000002d00117c82 */ /* 0x000fe20008000000 */
[----:B------:R-:W-:Y:S02]  /*2540*/  UMOV UR9, UR45 ;  /* 0x0000002d00097c82 */ /* 0x000fe40008000000 */
[----:B------:R-:W-:Y:S01]  /*2550*/  UIADD3 UR8, UPT, UPT, -UR37, URZ, URZ ;  /* 0x000000ff25087290 */ /* 0x000fe2000fffe1ff */
[----:B------:R-:W-:Y:S02]  /*2560*/  UMOV UR27, UR35 ;  /* 0x00000023001b7c82 */ /* 0x000fe40008000000 */
[----:B------:R-:W-:Y:S01]  /*2570*/  UMOV UR13, UR37 ;  /* 0x00000025000d7c82 */ /* 0x000fe20008000000 */
[----:B------:R-:W-:Y:S02]  /*2580*/  UIMAD UR11, UR31, UR8, UR11 ;  /* 0x000000081f0b72a4 */ /* 0x000fe4000f8e020b */
[----:B------:R-:W-:Y:S02]  /*2590*/  UIADD3 UR8, UPT, UPT, UR19, 0x1b800, URZ ;  /* 0x0001b80013087890 */ /* 0x000fe4000fffe0ff */
[----:B------:R-:W-:Y:S01]  /*25a0*/  UIMAD UR36, UR11, UR7, UR5 ;  /* 0x000000070b2472a4 */ /* 0x000fe2000f8e0205 */
[----:B------:R-:W-:Y:S02]  /*25b0*/  UMOV UR19, UR35 ;  /* 0x0000002300137c82 */ /* 0x000fe40008000000 */
[----:B------:R-:W-:Y:S04]  /*25c0*/  UMOV UR11, UR35 ;  /* 0x00000023000b7c82 */ /* 0x000fe80008000000 */
[----:B------:R-:W-:Y:S02]  /*25d0*/  UMOV UR12, UR36 ;  /* 0x00000024000c7c82 */ /* 0x000fe40008000000 */
[----:B------:R-:W-:Y:S01]  /*25e0*/  UTMALDG.4D.IM2COL [UR32], [UR42], UR14 ;  /* 0x000000202a0073b4 */ /* 0x000fe2000805800e */
[----:B--2---:R-:W-:Y:S01]  /*25f0*/  UMOV UR29, UR37 ;  /* 0x00000025001d7c82 */ /* 0x004fe20008000000 */
[----:B------:R-:W-:Y:S01]  /*2600*/  UMOV UR28, UR36 ;  /* 0x00000024001c7c82 */ /* 0x000fe20008000000 */
[----:B------:R-:W-:Y:S01]  /*2610*/  UMOV UR21, UR37 ;  /* 0x0000002500157c82 */ /* 0x000fe20008000000 */
[----:B------:R-:W-:Y:S01]  /*2620*/  UMOV UR20, UR36 ;  /* 0x0000002400147c82 */ /* 0x000fe20008000000 */
[----:B------:R-:W-:Y:S01]  /*2630*/  UTMALDG.4D.IM2COL [UR24], [UR42], UR14 ;  /* 0x000000182a0073b4 */ /* 0x000fe2000805800e */
[----:B------:R-:W-:Y:S01]  /*2640*/  UTMALDG.4D.IM2COL [UR16], [UR42], UR14 ;  /* 0x000000102a0073b4 */ /* 0x000fe2000805800e */
[----:B------:R2:W-:Y:S02]  /*2650*/  UTMALDG.4D.IM2COL [UR8], [UR42], UR14 ;  /* 0x000000082a0073b4 */ /* 0x0005e4000805800e */
[----:B--2---:R-:W-:Y:S01]  /*2660*/  UMOV UR8, UR49 ;  /* 0x0000003100087c82 */ /* 0x004fe20008000000 */
[----:B----4-:R-:W-:Y:S05]  /*2670*/  BRA.U UP0, `(.L_x_28) ;  /* 0xfffffff900c47547 */ /* 0x010fea000b83ffff */
.L_x_23:
[----:B------:R-:W-:Y:S01]  /*2680*/  SHF.L.U32 R3, R2, 0x1f, RZ ;  /* 0x0000001f02037819 */ /* 0x000fe200000006ff */
[----:B------:R-:W-:-:S03]  /*2690*/  NOP ;  /* 0x0000000000007918 */ /* 0x000fc60000000000 */
[----:B-12---:R-:W1:Y:S02]  /*26a0*/  SYNCS.PHASECHK.TRANS64.TRYWAIT P0, [UR48+0xd0], R3 ;  /* 0x0000d003ff0075a7 */ /* 0x006e640008001130 */
[----:B-1----:R-:W-:Y:S05]  /*26b0*/  @!P0 BRA `(.L_x_29) ;  /* 0x00000070004c8947 */ /* 0x002fea0003800000 */
.L_x_130:
[----:B------:R-:W2:Y:S01]  /*26c0*/  LDS.128 R4, [UR48+0x110] ;  /* 0x00011030ff047984 */ /* 0x000ea20008000c00 */
[----:B------:R-:W-:Y:S02]  /*26d0*/  UIADD3 UR4, UPT, UPT, UR48, 0xd8, URZ ;  /* 0x000000d830047890 */ /* 0x000fe4000fffe0ff */
[----:B------:R-:W-:Y:S01]  /*26e0*/  UISETP.GE.AND UP0, UPT, UR39, 0x1, UPT ;  /* 0x000000012700788c */ /* 0x000fe2000bf06270 */
[----:B------:R-:W-:Y:S01]  /*26f0*/  @!PT LDS RZ, [RZ] ;  /* 0x00000000fffff984 */ /* 0x000fe20000000800 */
[----:B------:R-:W-:Y:S01]  /*2700*/  @!PT LDS RZ, [RZ] ;  /* 0x00000000fffff984 */ /* 0x000fe20000000800 */
[----:B------:R-:W-:Y:S01]  /*2710*/  @!PT LDS RZ, [RZ] ;  /* 0x00000000fffff984 */ /* 0x000fe20000000800 */
[----:B------:R-:W-:Y:S01]  /*2720*/  @!PT LDS RZ, [RZ] ;  /* 0x00000000fffff984 */ /* 0x000fe20000000800 */
[----:B------:R3:W-:Y:S06]  /*2730*/  MEMBAR.ALL.CTA ;  /* 0x0000000000007992 */ /* 0x0007ec0000008000 */
[----:B---3--:R-:W3:Y:S01]  /*2740*/  FENCE.VIEW.ASYNC.S ;  /* 0x00000000000073c6 */ /* 0x008ee20000000000 */
[----:B------:R-:W-:-:S09]  /*2750*/  UPRMT UR4, URZ, 0x654, UR4 ;  /* 0x00000654ff047896 */ /* 0x000fd20008000004 */
[----:B---3--:R-:W-:Y:S01]  /*2760*/  SYNCS.ARRIVE.TRANS64.RED.A1T0 RZ, [UR4], RZ ;  /* 0x000000ffffff79a7 */ /* 0x008fe20008100404 */
[----:B--2---:R-:W-:-:S13]  /*2770*/  LOP3.LUT P0, RZ, R6, 0x1, RZ, 0xc0, !PT ;  /* 0x0000000106ff7812 */ /* 0x004fda000780c0ff */
[----:B------:R-:W-:Y:S01]  /*2780*/  VOTEU.ANY UP1, P0 ;  /* 0x0000000000ff7886 */ /* 0x000fe20000020100 */
[----:B------:R-:W-:-:S13]  /*2790*/  PLOP3.LUT P0, PT, PT, PT, UP1, 0x80, 0x8 ;  /* 0x000000000008781c */ /* 0x000fda0003f0f018 */
[----:B-1----:R-:W-:Y:S02]  /*27a0*/  @P0 MOV R0, R4 ;  /* 0x0000000400000202 */ /* 0x002fe40000000f00 */
[----:B------:R-:W-:Y:S02]  /*27b0*/  @P0 LOP3.LUT R4, R5, 0xffff, RZ, 0xc0, !PT ;  /* 0x0000ffff05040812 */ /* 0x000fe400078ec0ff */
[----:B------:R-:W-:Y:S02]  /*27c0*/  @P0 R2UR UR6, R0 ;  /* 0x00000000000602ca */ /* 0x000fe400000e0000 */
[----:B------:R-:W-:-:S11]  /*27d0*/  @P0 R2UR UR5, R4 ;  /* 0x00000000040502ca */ /* 0x000fd600000e0000 */
[----:B------:R-:W-:Y:S02]  /*27e0*/  @UP1 UMOV UR62, UR6 ;  /* 0x00000006003e1c82 */ /* 0x000fe40008000000 */
[----:B------:R-:W-:Y:S01]  /*27f0*/  @UP1 UMOV UR61, UR5 ;  /* 0x00000005003d1c82 */ /* 0x000fe20008000000 */
[----:B------:R-:W-:Y:S05]  /*2800*/  BRA.U !UP0, `(.L_x_30) ;  /* 0x0000000108d47547 */ /* 0x000fea000b800000 */
[----:B------:R-:W1:Y:S01]  /*2810*/  LDCU.128 UR16, c[0x0][0xb10] ;  /* 0x00016200ff1077ac */ /* 0x000e620008000c00 */
[----:B------:R-:W2:Y:S01]  /*2820*/  LDCU UR20, c[0x0][0xb20] ;  /* 0x00016400ff1477ac */ /* 0x000ea20008000800 */
[----:B------:R-:W3:Y:S01]  /*2830*/  LDCU UR13, c[0x0][0xb0c] ;  /* 0x00016180ff0d77ac */ /* 0x000ee20008000800 */
[----:B------:R-:W4:Y:S01]  /*2840*/  LDCU.64 UR14, c[0x0][0xb28] ;  /* 0x00016500ff0e77ac */ /* 0x000f220008000a00 */
[----:B------:R-:W-:Y:S02]  /*2850*/  UISETP.NE.AND UP3, UPT, UR39, 0x1, UPT ;  /* 0x000000012700788c */ /* 0x000fe4000bf65270 */
[----:B-1----:R-:W-:Y:S02]  /*2860*/  UIMAD.WIDE.U32 UR4, UR65, UR19, URZ ;  /* 0x00000013410472a5 */ /* 0x002fe4000f8e00ff */
[----:B------:R-:W-:Y:S02]  /*2870*/  UIMAD.WIDE.U32 UR6, UR66, UR16, URZ ;  /* 0x00000010420672a5 */ /* 0x000fe4000f8e00ff */
[----:B------:R-:W-:-:S02]  /*2880*/  UISETP.NE.AND UP0, UPT, UR18, 0x1, UPT ;  /* 0x000000011200788c */ /* 0x000fc4000bf05270 */
[----:B------:R-:W-:Y:S01]  /*2890*/  UIMAD.WIDE.U32 UR10, UR61, UR19, URZ ;  /* 0x000000133d0a72a5 */ /* 0x000fe2000f8e00ff */
[----:B------:R-:W-:Y:S01]  /*28a0*/  UMOV UR4, UR5 ;  /* 0x0000000500047c82 */ /* 0x000fe20008000000 */
[----:B---3--:R-:W-:Y:S02]  /*28b0*/  UISETP.NE.AND UP2, UPT, UR13, 0x1, UPT ;  /* 0x000000010d00788c */ /* 0x008fe4000bf45270 */
[----:B--2---:R-:W-:Y:S02]  /*28c0*/  USHF.R.U32.HI UR5, URZ, UR20, UR4 ;  /* 0x00000014ff057299 */ /* 0x004fe40008011604 */
[----:B------:R-:W-:Y:S01]  /*28d0*/  UIMAD.WIDE.U32 UR8, UR62, UR16, URZ ;  /* 0x000000103e0872a5 */ /* 0x000fe2000f8e00ff */
[----:B------:R-:W-:Y:S01]  /*28e0*/  UMOV UR4, UR7 ;  /* 0x0000000700047c82 */ /* 0x000fe20008000000 */
[----:B------:R-:W-:Y:S02]  /*28f0*/  USEL UR5, UR65, UR5, !UP0 ;  /* 0x0000000541057287 */ /* 0x000fe4000c000000 */
[----:B------:R-:W-:-:S02]  /*2900*/  USHF.R.U32.HI UR4, URZ, UR17, UR4 ;  /* 0x00000011ff047299 */ /* 0x000fc40008011604 */
[----:B----4-:R-:W-:Y:S02]  /*2910*/  UIMAD.WIDE.U32 UR6, UR5, UR14, URZ ;  /* 0x0000000e050672a5 */ /* 0x010fe4000f8e00ff */
[----:B------:R-:W-:Y:S01]  /*2920*/  USEL UR12, UR66, UR4, !UP2 ;  /* 0x00000004420c7287 */ /* 0x000fe2000d000000 */
[----:B------:R-:W-:Y:S02]  /*2930*/  UMOV UR8, UR9 ;  /* 0x0000000900087c82 */ /* 0x000fe40008000000 */
[----:B------:R-:W-:Y:S01]  /*2940*/  UMOV UR4, UR11 ;  /* 0x0000000b00047c82 */ /* 0x000fe20008000000 */
[----:B------:R-:W-:Y:S01]  /*2950*/  UIMAD.WIDE.U32 UR10, UR12, UR14, URZ ;  /* 0x0000000e0c0a72a5 */ /* 0x000fe2000f8e00ff */
[----:B------:R-:W-:Y:S01]  /*2960*/  UMOV UR6, UR7 ;  /* 0x0000000700067c82 */ /* 0x000fe20008000000 */
[----:B------:R-:W-:Y:S02]  /*2970*/  USHF.R.U32.HI UR4, URZ, UR20, UR4 ;  /* 0x00000014ff047299 */ /* 0x000fe40008011604 */
[----:B------:R-:W-:-:S02]  /*2980*/  @UP3 USHF.R.U32.HI UR5, URZ, UR15, UR6 ;  /* 0x0000000fff053299 */ /* 0x000fc40008011606 */
[----:B------:R-:W-:Y:S01]  /*2990*/  USHF.R.U32.HI UR17, URZ, UR17, UR8 ;  /* 0x00000011ff117299 */ /* 0x000fe20008011608 */
[----:B------:R-:W-:Y:S01]  /*29a0*/  UMOV UR6, UR11 ;  /* 0x0000000b00067c82 */ /* 0x000fe20008000000 */
[----:B------:R-:W-:Y:S02]  /*29b0*/  USEL UR4, UR61, UR4, !UP0 ;  /* 0x000000043d047287 */ /* 0x000fe4000c000000 */
[----:B------:R-:W-:Y:S02]  /*29c0*/  @UP3 USHF.R.U32.HI UR12, URZ, UR15, UR6 ;  /* 0x0000000fff0c3299 */ /* 0x000fe40008011606 */
[----:B------:R-:W-:Y:S02]  /*29d0*/  UIMAD UR6, UR39, UR5, URZ ;  /* 0x00000005270672a4 */ /* 0x000fe4000f8e02ff */
[----:B------:R-:W-:Y:S02]  /*29e0*/  USEL UR5, UR62, UR17, !UP2 ;  /* 0x000000113e057287 */ /* 0x000fe4000d000000 */
[----:B------:R-:W-:-:S02]  /*29f0*/  UIMAD UR8, UR39, UR12, URZ ;  /* 0x0000000c270872a4 */ /* 0x000fc4000f8e02ff */
[----:B------:R-:W-:Y:S02]  /*2a00*/  UISETP.GE.AND UP0, UPT, UR4, UR6, UPT ;  /* 0x000000060400728c */ /* 0x000fe4000bf06270 */
[----:B------:R-:W-:Y:S02]  /*2a10*/  UIMAD.WIDE.U32 UR6, UR4, UR14, URZ ;  /* 0x0000000e040672a5 */ /* 0x000fe4000f8e00ff */
[----:B------:R-:W-:Y:S02]  /*2a20*/  UISETP.GE.OR UP0, UPT, UR5, UR8, UP0 ;  /* 0x000000080500728c */ /* 0x000fe40008706670 */
[----:B------:R-:W-:Y:S02]  /*2a30*/  UIMAD.WIDE.U32 UR8, UR5, UR14, URZ ;  /* 0x0000000e050872a5 */ /* 0x000fe4000f8e00ff */
[----:B------:R-:W-:Y:S01]  /*2a40*/  UIADD3 UR10, UPT, UPT, -UR4, URZ, URZ ;  /* 0x000000ff040a7290 */ /* 0x000fe2000fffe1ff */
[----:B------:R-:W-:Y:S02]  /*2a50*/  UMOV UR6, UR7 ;  /* 0x0000000700067c82 */ /* 0x000fe40008000000 */
[----:B------:R-:W-:-:S02]  /*2a60*/  USHF.R.U32.HI UR6, URZ, UR15, UR6 ;  /* 0x0000000fff067299 */ /* 0x000fc40008011606 */
[----:B------:R-:W-:Y:S02]  /*2a70*/  UIMAD UR10, UR18, UR10, UR61 ;  /* 0x0000000a120a72a4 */ /* 0x000fe4000f8e023d */
[----:B------:R-:W-:Y:S01]  /*2a80*/  USEL UR6, UR4, UR6, !UP3 ;  /* 0x0000000604067287 */ /* 0x000fe2000d800000 */
[----:B------:R-:W-:Y:S01]  /*2a90*/  @!UP0 UMOV UR7, UR9 ;  /* 0x0000000900078c82 */ /* 0x000fe20008000000 */
[----:B------:R-:W-:Y:S02]  /*2aa0*/  UIADD3 UR9, UPT, UPT, -UR5, URZ, URZ ;  /* 0x000000ff05097290 */ /* 0x000fe4000fffe1ff */
[----:B------:R-:W-:Y:S02]  /*2ab0*/  @!UP0 USHF.R.U32.HI UR7, URZ, UR15, UR7 ;  /* 0x0000000fff078299 */ /* 0x000fe40008011607 */
[----:B------:R-:W-:Y:S02]  /*2ac0*/  UIADD3 UR8, UPT, UPT, -UR6, URZ, URZ ;  /* 0x000000ff06087290 */ /* 0x000fe4000fffe1ff */
[----:B------:R-:W-:-:S02]  /*2ad0*/  @!UP0 USEL UR7, UR5, UR7, !UP3 ;  /* 0x0000000705078287 */ /* 0x000fc4000d800000 */
[----:B------:R-:W-:Y:S02]  /*2ae0*/  UIMAD UR8, UR39, UR8, UR4 ;  /* 0x00000008270872a4 */ /* 0x000fe4000f8e0204 */
[----:B------:R-:W-:Y:S02]  /*2af0*/  @!UP0 UIADD3 UR6, UPT, UPT, UR6, -UR7, URZ ;  /* 0x8000000706068290 */ /* 0x000fe4000fffe0ff */
[----:B------:R-:W-:Y:S02]  /*2b00*/  @!UP0 UIMAD UR7, UR8, UR12, UR7 ;  /* 0x0000000c080782a4 */ /* 0x000fe4000f8e0207 */
[----:B------:R-:W-:Y:S02]  /*2b10*/  @!UP0 UIMAD UR4, UR39, UR6, UR5 ;  /* 0x00000006270482a4 */ /* 0x000fe4000f8e0205 */
[----:B------:R-:W-:Y:S02]  /*2b20*/  UIMAD UR6, UR13, UR9, UR62 ;  /* 0x000000090d0672a4 */ /* 0x000fe4000f8e023e */
[----:B------:R-:W-:Y:S01]  /*2b30*/  UIMAD UR61, UR4, UR18, UR10 ;  /* 0x00000012043d72a4 */ /* 0x000fe2000f8e020a */
[----:B------:R-:W-:-:S02]  /*2b40*/  @!UP0 UMOV UR5, UR7 ;  /* 0x0000000700058c82 */ /* 0x000fc40008000000 */
[----:B------:R-:W-:-:S12]  /*2b50*/  UIMAD UR62, UR5, UR13, UR6 ;  /* 0x0000000d053e72a4 */ /* 0x000fd8000f8e0206 */
.L_x_30:
        /* <DEDUP_REMOVED lines=20> */
.L_x_31:
[----:B------:R-:W-:Y:S02]  /*2ca0*/  R2UR UR5, R63 ;  /* 0x000000003f0572ca */ /* 0x000fe400000e0000 */
[----:B------:R-:W-:Y:S02]  /*2cb0*/  R2UR UR4, R62 ;  /* 0x000000003e0472ca */ /* 0x000fe400000e0000 */
[----:B------:R-:W-:Y:S02]  /*2cc0*/  PLOP3.LUT P1, PT, PT, PT, PT, 0x80, 0x8 ;  /* 0x000000000008781c */ /* 0x000fe40003f2f070 */
[----:B------:R-:W-:-:S07]  /*2cd0*/  LOP3.LUT R2, R2, 0x1, RZ, 0x3c, !PT ;  /* 0x0000000102027812 */ /* 0x000fce00078e3cff */
[----:B------:R-:W-:Y:S02]  /*2ce0*/  UIADD3 UR24, UPT, UPT, UR62, UR5, URZ ;  /* 0x000000053e187290 */ /* 0x000fe4000fffe0ff */
[----:B------:R-:W-:Y:S01]  /*2cf0*/  UIADD3 UR20, UPT, UPT, UR61, UR4, URZ ;  /* 0x000000043d147290 */ /* 0x000fe2000fffe0ff */
[----:B------:R-:W-:Y:S11]  /*2d00*/  BRA.U UP1, `(.L_x_32) ;  /* 0xffffffe501f87547 */ /* 0x000ff6000b83ffff */
[----:B------:R-:W-:Y:S01]  /*2d10*/  UIADD3 UR48, UPT, UPT, UR48, 0x40, URZ ;  /* 0x0000004030307890 */ /* 0x000fe2000fffe0ff */
[----:B------:R-:W-:-:S03]  /*2d20*/  MOV R3, UR41 ;  /* 0x0000002900037c02 */ /* 0x000fc60008000f00 */
[----:B------:R-:W-:Y:S01]  /*2d30*/  ULEA UR4, UR49, UR48, 0x3 ;  /* 0x0000003031047291 */ /* 0x000fe2000f8e18ff */
[----:B------:R-:W-:-:S08]  /*2d40*/  SHF.L.U32 R3, R3, 0x1f, RZ ;  /* 0x0000001f03037819 */ /* 0x000fd000000006ff */
[----:B------:R-:W1:Y:S02]  /*2d50*/  SYNCS.PHASECHK.TRANS64.TRYWAIT P0, [UR4], R3 ;  /* 0x00000003ff0075a7 */ /* 0x000e640008001104 */
[----:B-1----:R-:W-:Y:S05]  /*2d60*/  @!P0 BRA `(.L_x_33) ;  /* 0x0000006800b88947 */ /* 0x002fea0003800000 */
.L_x_132:
[----:B------:R-:W-:-:S04]  /*2d70*/  UIADD3 UR4, UPT, UPT, UR49, 0x1, URZ ;  /* 0x0000000131047890 */ /* 0x000fc8000fffe0ff */
[----:B------:R-:W-:-:S04]  /*2d80*/  UISETP.NE.AND UP0, UPT, UR4, 0x8, UPT ;  /* 0x000000080400788c */ /* 0x000fc8000bf05270 */
[----:B------:R-:W-:Y:S02]  /*2d90*/  USEL UR5, URZ, 0x1, UP0 ;  /* 0x00000001ff057887 */ /* 0x000fe40008000000 */
[----:B------:R-:W-:Y:S02]  /*2da0*/  USEL UR4, UR4, URZ, UP0 ;  /* 0x000000ff04047287 */ /* 0x000fe40008000000 */
[----:B------:R-:W-:Y:S02]  /*2db0*/  ULOP3.LUT UR6, UR41, UR5, URZ, 0x3c, !UPT ;  /* 0x0000000529067292 */ /* 0x000fe4000f8e3cff */
[----:B------:R-:W-:-:S04]  /*2dc0*/  ULEA UR5, UR4, UR48, 0x3 ;  /* 0x0000003004057291 */ /* 0x000fc8000f8e18ff */
[----:B-1----:R-:W-:-:S04]  /*2dd0*/  MOV R3, UR6 ;  /* 0x0000000600037c02 */ /* 0x002fc80008000f00 */
[----:B------:R-:W-:-:S04]  /*2de0*/  SHF.L.U32 R3, R3, 0x1f, RZ ;  /* 0x0000001f03037819 */ /* 0x000fc800000006ff */
[----:B------:R-:W1:Y:S02]  /*2df0*/  SYNCS.PHASECHK.TRANS64.TRYWAIT P0, [UR5], R3 ;  /* 0x00000003ff0075a7 */ /* 0x000e640008001105 */
[----:B-1----:R-:W-:Y:S05]  /*2e00*/  @!P0 BRA `(.L_x_34) ;  /* 0x0000006800a88947 */ /* 0x002fea0003800000 */
.L_x_134:
        /* <DEDUP_REMOVED lines=10> */
.L_x_136:
        /* <DEDUP_REMOVED lines=10> */
.L_x_138:
        /* <DEDUP_REMOVED lines=10> */
.L_x_140:
        /* <DEDUP_REMOVED lines=10> */
.L_x_142:
        /* <DEDUP_REMOVED lines=10> */
.L_x_144:
[----:B------:R-:W-:-:S04]  /*3130*/  UIADD3 UR4, UPT, UPT, UR4, 0x1, URZ ;  /* 0x0000000104047890 */ /* 0x000fc8000fffe0ff */
[----:B------:R-:W-:-:S04]  /*3140*/  UISETP.NE.AND UP0, UPT, UR4, 0x8, UPT ;  /* 0x000000080400788c */ /* 0x000fc8000bf05270 */
[----:B------:R-:W-:Y:S02]  /*3150*/  USEL UR5, URZ, 0x1, UP0 ;  /* 0x00000001ff057887 */ /* 0x000fe40008000000 */
[----:B------:R-:W-:Y:S02]  /*3160*/  USEL UR4, UR4, URZ, UP0 ;  /* 0x000000ff04047287 */ /* 0x000fe40008000000 */
[----:B------:R-:W-:Y:S02]  /*3170*/  ULOP3.LUT UR5, UR6, UR5, URZ, 0x3c, !UPT ;  /* 0x0000000506057292 */ /* 0x000fe4000f8e3cff */
[----:B------:R-:W-:-:S04]  /*3180*/  ULEA UR4, UR4, UR48, 0x3 ;  /* 0x0000003004047291 */ /* 0x000fc8000f8e18ff */
[----:B------:R-:W-:Y:S02]  /*3190*/  IMAD.U32 R2, RZ, RZ, UR5 ;  /* 0x00000005ff027e24 */ /* 0x000fe4000f8e00ff */
[----:B-1----:R-:W-:-:S03]  /*31a0*/  MOV R0, UR4 ;  /* 0x0000000400007c02 */ /* 0x002fc60008000f00 */
[----:B------:R-:W-:-:S07]  /*31b0*/  SHF.L.U32 R3, R2, 0x1f, RZ ;  /* 0x0000001f02037819 */ /* 0x000fce00000006ff */
.L_x_40:
[----:B-1----:R1:W2:Y:S02]  /*31c0*/  SYNCS.PHASECHK.TRANS64.TRYWAIT P0, [R0+URZ], R3 ;  /* 0x00000003000075a7 */ /* 0x0022a400080011ff */
[----:B--2---:R-:W-:Y:S05]  /*31d0*/  @!P0 NANOSLEEP.SYNCS 0x989680 ;  /* 0x009896800000895d */ /* 0x004fea0003900000 */
[----:B------:R-:W2:Y:S02]  /*31e0*/  @!P0 SYNCS.PHASECHK.TRANS64 P0, [R0+URZ], R3 ;  /* 0x00000003000085a7 */ /* 0x000ea400080010ff */
[----:B--2---:R-:W-:Y:S05]  /*31f0*/  @P0 EXIT ;  /* 0x000000000000094d */ /* 0x004fea0003800000 */
[----:B------:R-:W-:Y:S05]  /*3200*/  BRA `(.L_x_40) ;  /* 0xfffffffc00ec7947 */ /* 0x000fea000383ffff */
.L_x_16:
[----:B------:R-:W2:Y:S02]  /*3210*/  S2UR UR4, SR_CgaCtaId ;  /* 0x00000000000479c3 */ /* 0x000ea40000008800 */
[----:B--2---:R-:W-:-:S04]  /*3220*/  UISETP.NE.AND UP0, UPT, UR4, URZ, UPT ;  /* 0x000000ff0400728c */ /* 0x004fc8000bf05270 */
[----:B------:R-:W-:-:S09]  /*3230*/  UISETP.NE.OR UP0, UPT, UR18, 0x1, UP0 ;  /* 0x000000011200788c */ /* 0x000fd20008705670 */
[----:B------:R-:W-:Y:S05]  /*3240*/  BRA.U UP0, `(.L_x_41) ;  /* 0x0000000100b47547 */ /* 0x000fea000b800000 */
[----:B------:R-:W2:Y:S01]  /*3250*/  S2UR UR5, SR_CgaCtaId ;  /* 0x00000000000579c3 */ /* 0x000ea20000008800 */
[----:B------:R-:W-:Y:S01]  /*3260*/  UMOV UR4, 0x400 ;  /* 0x0000040000047882 */ /* 0x000fe20000000000 */
[----:B------:R-:W-:Y:S01]  /*3270*/  HFMA2 R3, -RZ, RZ, 0, 5.9604644775390625e-08 ;  /* 0x00000001ff037431 */ /* 0x000fe200000001ff */
[----:B------:R-:W-:Y:S01]  /*3280*/  ISETP.NE.AND P0, PT, R0, RZ, PT ;  /* 0x000000ff0000720c */ /* 0x000fe20003f05270 */
[----:B------:R-:W-:Y:S01]  /*3290*/  IMAD.MOV.U32 R8, RZ, RZ, RZ ;  /* 0x000000ffff087224 */ /* 0x000fe200078e00ff */
[----:B--2---:R-:W-:-:S04]  /*32a0*/  ULEA UR4, UR5, UR4, 0x18 ;  /* 0x0000000405047291 */ /* 0x004fc8000f8ec0ff */
[----:B------:R-:W-:Y:S02]  /*32b0*/  UIADD3 UR5, UPT, UPT, UR4, 0xd8, URZ ;  /* 0x000000d804057890 */ /* 0x000fe4000fffe0ff */
[----:B------:R-:W-:Y:S02]  /*32c0*/  UIADD3 UR8, UPT, UPT, UR4, 0xd0, URZ ;  /* 0x000000d004087890 */ /* 0x000fe4000fffe0ff */
[----:B------:R-:W-:-:S12]  /*32d0*/  UPRMT UR5, URZ, 0x654, UR5 ;  /* 0x00000654ff057896 */ /* 0x000fd80008000005 */
.L_x_44:
[----:B------:R-:W-:Y:S01]  /*32e0*/  SHF.L.U32 R7, R3, 0x1f, RZ ;  /* 0x0000001f03077819 */ /* 0x000fe200000006ff */
[----:B------:R-:W-:Y:S02]  /*32f0*/  IMAD.U32 R9, RZ, RZ, UR8 ;  /* 0x00000008ff097e24 */ /* 0x000fe4000f8e00ff */
[----:B------:R-:W-:Y:S01]  /*3300*/  @!P0 IMAD.MOV.U32 R5, RZ, RZ, 0x10 ;  /* 0x00000010ff058424 */ /* 0x000fe200078e00ff */
[----:B------:R-:W2:Y:S02]  /*3310*/  SYNCS.PHASECHK.TRANS64.TRYWAIT P1, [UR4+0xd8], R7 ;  /* 0x0000d807ff0075a7 */ /* 0x000ea40008021104 */
[----:B------:R-:W-:-:S04]  /*3320*/  PRMT R9, R0, 0x654, R9 ;  /* 0x0000065400097816 */ /* 0x000fc80000000009 */
[----:B------:R-:W-:Y:S01]  /*3330*/  SEL R2, R9, R2, !P0 ;  /* 0x0000000209027207 */ /* 0x000fe20004000000 */
[----:B--2---:R-:W-:Y:S06]  /*3340*/  @!P1 BRA `(.L_x_42) ;  /* 0x0000006400e89947 */ /* 0x004fec0003800000 */
.L_x_146:
[----:B------:R-:W-:Y:S01]  /*3350*/  UIADD3 UR6, UPT, UPT, UR4, 0x110, URZ ;  /* 0x0000011004067890 */ /* 0x000fe2000fffe0ff */
[----:B------:R3:W-:Y:S01]  /*3360*/  @!P0 SYNCS.ARRIVE.TRANS64.RED RZ, [R2+URZ], R5 ;  /* 0x0000000502ff89a7 */ /* 0x0007e200080004ff */
[----:B------:R-:W-:Y:S01]  /*3370*/  UIADD3 UR7, UPT, UPT, UR4, 0xd0, URZ ;  /* 0x000000d004077890 */ /* 0x000fe2000fffe0ff */
[----:B------:R-:W-:-:S08]  /*3380*/  LOP3.LUT R3, R3, 0x1, RZ, 0x3c, !PT ;  /* 0x0000000103037812 */ /* 0x000fd000078e3cff */
[----:B------:R-:W-:Y:S06]  /*3390*/  UGETNEXTWORKID.BROADCAST [UR6], [UR7] ;  /* 0x00000000060073ca */ /* 0x000fec0008000100 */
[----:B---3--:R-:W-:-:S04]  /*33a0*/  SHF.L.U32 R5, R8, 0x1f, RZ ;  /* 0x0000001f08057819 */ /* 0x008fc800000006ff */
[----:B------:R-:W3:Y:S02]  /*33b0*/  SYNCS.PHASECHK.TRANS64.TRYWAIT P1, [UR4+0xd0], R5 ;  /* 0x0000d005ff0075a7 */ /* 0x000ee40008021104 */
[----:B---3--:R-:W-:Y:S05]  /*33c0*/  @!P1 BRA `(.L_x_43) ;  /* 0x0000006400e09947 */ /* 0x008fea0003800000 */
.L_x_148:
[----:B--2---:R-:W2:Y:S01]  /*33d0*/  LDS.128 R4, [UR4+0x110] ;  /* 0x00011004ff047984 */ /* 0x004ea20008000c00 */
[----:B------:R-:W-:Y:S01]  /*33e0*/  LOP3.LUT R8, R8, 0x1, RZ, 0x3c, !PT ;  /* 0x0000000108087812 */ /* 0x000fe200078e3cff */
[----:B------:R-:W-:Y:S01]  /*33f0*/  @!PT LDS RZ, [RZ] ;  /* 0x00000000fffff984 */ /* 0x000fe20000000800 */
[----:B------:R-:W-:Y:S01]  /*3400*/  @!PT LDS RZ, [RZ] ;  /* 0x00000000fffff984 */ /* 0x000fe20000000800 */
[----:B------:R-:W-:Y:S01]  /*3410*/  @!PT LDS RZ, [RZ] ;  /* 0x00000000fffff984 */ /* 0x000fe20000000800 */
[----:B------:R-:W-:Y:S01]  /*3420*/  @!PT LDS RZ, [RZ] ;  /* 0x00000000fffff984 */ /* 0x000fe20000000800 */
[----:B------:R3:W-:Y:S06]  /*3430*/  MEMBAR.ALL.CTA ;  /* 0x0000000000007992 */ /* 0x0007ec0000008000 */
[----:B---3--:R-:W3:Y:S02]  /*3440*/  FENCE.VIEW.ASYNC.S ;  /* 0x00000000000073c6 */ /* 0x008ee40000000000 */
[----:B---3--:R-:W-:Y:S01]  /*3450*/  SYNCS.ARRIVE.TRANS64.RED.A1T0 RZ, [UR5], RZ ;  /* 0x000000ffffff79a7 */ /* 0x008fe20008100405 */
[----:B--2---:R-:W-:-:S13]  /*3460*/  LOP3.LUT P1, RZ, R6, 0x1, RZ, 0xc0, !PT ;  /* 0x0000000106ff7812 */ /* 0x004fda000782c0ff */
[----:B------:R-:W-:Y:S05]  /*3470*/  @P1 BRA `(.L_x_44) ;  /* 0xfffffffc00981947 */ /* 0x000fea000383ffff */
[----:B------:R-:W-:-:S04]  /*3480*/  SHF.L.U32 R0, R3, 0x1f, RZ ;  /* 0x0000001f03007819 */ /* 0x000fc800000006ff */
[----:B------:R-:W2:Y:S02]  /*3490*/  SYNCS.PHASECHK.TRANS64 P0, [UR4+0xd8], R0 ;  /* 0x0000d800ff0075a7 */ /* 0x000ea40008001004 */
[----:B-12---:R-:W-:Y:S05]  /*34a0*/  @P0 EXIT ;  /* 0x000000000000094d */ /* 0x006fea0003800000 */
[----:B------:R-:W-:-:S07]  /*34b0*/  MOV R0, UR4 ;  /* 0x0000000400007c02 */ /* 0x000fce0008000f00 */
.L_x_45:
[----:B-1----:R-:W-:-:S04]  /*34c0*/  SHF.L.U32 R5, R3, 0x1f, RZ ;  /* 0x0000001f03057819 */ /* 0x002fc800000006ff */
[----:B------:R1:W2:Y:S03]  /*34d0*/  SYNCS.PHASECHK.TRANS64.TRYWAIT P0, [R0+URZ+0xd8], R5 ;  /* 0x0000d805000075a7 */ /* 0x0002a600080011ff */
[----:B--2---:R-:W-:Y:S05]  /*34e0*/  @!P0 NANOSLEEP.SYNCS 0x989680 ;  /* 0x009896800000895d */ /* 0x004fea0003900000 */
[----:B------:R-:W2:Y:S02]  /*34f0*/  @!P0 SYNCS.PHASECHK.TRANS64 P0, [R0+URZ+0xd8], R5 ;  /* 0x0000d805000085a7 */ /* 0x000ea400080010ff */
[----:B--2---:R-:W-:Y:S05]  /*3500*/  @P0 EXIT ;  /* 0x000000000000094d */ /* 0x004fea0003800000 */
[----:B------:R-:W-:Y:S05]  /*3510*/  BRA `(.L_x_45) ;  /* 0xfffffffc00e87947 */ /* 0x000fea000383ffff */
.L_x_41:
[----:B------:R-:W-:-:S09]  /*3520*/  UISETP.NE.AND UP0, UPT, UR18, URZ, UPT ;  /* 0x000000ff1200728c */ /* 0x000fd2000bf05270 */
[----:B------:R-:W-:Y:S05]  /*3530*/  BRA.U UP0, `(.L_x_46) ;  /* 0x0000000d00847547 */ /* 0x000fea000b800000 */
[----:B------:R-:W2:Y:S01]  /*3540*/  S2UR UR7, SR_CgaCtaId ;  /* 0x00000000000779c3 */ /* 0x000ea20000008800 */
[----:B------:R-:W-:Y:S01]  /*3550*/  UMOV UR4, 0x40 ;  /* 0x0000004000047882 */ /* 0x000fe20000000000 */
[----:B------:R-:W-:Y:S01]  /*3560*/  NOP ;  /* 0x0000000000007918 */ /* 0x000fe20000000000 */
[----:B------:R-:W-:Y:S01]  /*3570*/  UMOV UR6, 0x400 ;  /* 0x0000040000067882 */ /* 0x000fe20000000000 */
[----:B--2---:R-:W-:Y:S02]  /*3580*/  ULEA UR5, UR7, UR4, 0x18 ;  /* 0x0000000407057291 */ /* 0x004fe4000f8ec0ff */
[----:B------:R-:W-:-:S07]  /*3590*/  ULEA UR6, UR7, UR6, 0x18 ;  /* 0x0000000607067291 */ /* 0x000fce000f8ec0ff */
[----:B------:R-:W2:Y:S02]  /*35a0*/  LDS.U8 R0, [UR5+0x1c] ;  /* 0x00001c05ff007984 */ /* 0x000ea40008000000 */
[----:B--2---:R-:W-:-:S13]  /*35b0*/  ISETP.NE.AND P0, PT, R0, RZ, PT ;  /* 0x000000ff0000720c */ /* 0x004fda0003f05270 */
[----:B------:R-:W-:Y:S05]  /*35c0*/  @P0 BRA `(.L_x_47) ;  /* 0x0000000000580947 */ /* 0x000fea0003800000 */
[----:B------:R-:W-:-:S13]  /*35d0*/  ELECT P0, URZ, PT ;  /* 0x0000000000ff782f */ /* 0x000fda0003800000 */
[----:B------:R-:W-:Y:S05]  /*35e0*/  @!P0 BRA `(.L_x_48) ;  /* 0x0000000000608947 */ /* 0x000fea0003800000 */
[----:B------:R-:W-:Y:S01]  /*35f0*/  UMOV UR4, 0x10 ;  /* 0x0000001000047882 */ /* 0x000fe20000000000 */
[----:B------:R-:W-:Y:S01]  /*3600*/  HFMA2 R0, -RZ, RZ, 0, 5.9604644775390625e-08 ;  /* 0x00000001ff007431 */ /* 0x000fe200000001ff */
[----:B------:R-:W-:-:S03]  /*3610*/  MOV R2, 0xffff ;  /* 0x0000ffff00027802 */ /* 0x000fc60000000f00 */
[----:B------:R-:W-:Y:S04]  /*3620*/  DEPBAR.LE SB2, 0x36 ;  /* 0x0000ad800000791a */ /* 0x000fe80000000000 */
[----:B------:R-:W2:Y:S02]  /*3630*/  UTCATOMSWS.FIND_AND_SET.ALIGN UP0, UR4, UR4 ;  /* 0x00000004000475e3 */ /* 0x000ea40008000800 */
[----:B--2---:R-:W-:Y:S01]  /*3640*/  MOV R3, UR4 ;  /* 0x0000000400037c02 */ /* 0x004fe20008000f00 */
[----:B------:R-:W-:Y:S06]  /*3650*/  BRA.U UP0, `(.L_x_49) ;  /* 0x0000000100187547 */ /* 0x000fec000b800000 */
.L_x_50:
[----:B------:R-:W-:Y:S05]  /*3660*/  NANOSLEEP 0x64 ;  /* 0x000000640000795d */ /* 0x000fea0003800000 */
[----:B------:R-:W-:-:S05]  /*3670*/  UMOV UR4, 0x10 ;  /* 0x0000001000047882 */ /* 0x000fca0000000000 */
[----:B------:R-:W-:Y:S04]  /*3680*/  DEPBAR.LE SB2, 0x36 ;  /* 0x0000ad800000791a */ /* 0x000fe80000000000 */
[----:B------:R-:W2:Y:S02]  /*3690*/  UTCATOMSWS.FIND_AND_SET.ALIGN UP0, UR4, UR4 ;  /* 0x00000004000475e3 */ /* 0x000ea40008000800 */
[----:B--2---:R-:W-:Y:S01]  /*36a0*/  MOV R3, UR4 ;  /* 0x0000000400037c02 */ /* 0x004fe20008000f00 */
[----:B------:R-:W-:Y:S05]  /*36b0*/  BRA.U !UP0, `(.L_x_50) ;  /* 0xfffffffd08e87547 */ /* 0x000fea000b83ffff */
.L_x_49:
[-C--:B------:R-:W-:Y:S02]  /*36c0*/  SHF.L.U32 R2, R2, R3.reuse, RZ ;  /* 0x0000000302027219 */ /* 0x080fe400000006ff */
[----:B------:R-:W-:Y:S01]  /*36d0*/  SHF.L.U32 R0, R0, R3, RZ ;  /* 0x0000000300007219 */ /* 0x000fe200000006ff */
[----:B------:R-:W-:Y:S02]  /*36e0*/  IMAD.SHL.U32 R3, R3, 0x20, RZ ;  /* 0x0000002003037824 */ /* 0x000fe400078e00ff */
[----:B------:R2:W-:Y:S04]  /*36f0*/  ATOMS.OR RZ, [UR5+0x14], R2 ;  /* 0x00001402ffff798c */ /* 0x0005e8000b000005 */
[----:B------:R2:W-:Y:S04]  /*3700*/  ATOMS.OR RZ, [UR5+0x18], R0 ;  /* 0x00001800ffff798c */ /* 0x0005e8000b000005 */
[----:B------:R2:W-:Y:S01]  /*3710*/  STS [UR6+0x120], R3 ;  /* 0x00012003ff007988 */ /* 0x0005e20008000806 */
[----:B------:R-:W-:Y:S05]  /*3720*/  BRA `(.L_x_48) ;  /* 0x0000000000107947 */ /* 0x000fea0003800000 */
.L_x_47:
[----:B------:R-:W-:Y:S02]  /*3730*/  MOV R0, 0xffffffff ;  /* 0xffffffff00007802 */ /* 0x000fe40000000f00 */
[----:B------:R-:W-:-:S03]  /*3740*/  MOV R2, 0x3770 ;  /* 0x0000377000027802 */ /* 0x000fc60000000f00 */
[----:B------:R2:W-:Y:S04]  /*3750*/  STS [UR6+0x120], R0 ;  /* 0x00012000ff007988 */ /* 0x0005e80008000806 */
[----:B-12--5:R-:W-:Y:S05]  /*3760*/  CALL.REL.NOINC `($__internal_1_$__cuda_sm10x_tcgen05_guardrail_trap_phase_invalid_during_alloc) ;  /* 0x0000006800ec7944 */ /* 0x026fea0003c00000 */
.L_x_48:
[----:B------:R-:W-:Y:S05]  /*3770*/  WARPSYNC.ALL ;  /* 0x0000000000007948 */ /* 0x000fea0003800000 */
[----:B------:R-:W3:Y:S01]  /*3780*/  S2UR UR4, SR_CgaCtaId ;  /* 0x00000000000479c3 */ /* 0x000ee20000008800 */
[----:B------:R-:W-:Y:S01]  /*3790*/  UMOV UR21, 0x400 ;  /* 0x0000040000157882 */ /* 0x000fe20000000000 */
[----:B------:R-:W-:-:S06]  /*37a0*/  NOP ;  /* 0x0000000000007918 */ /* 0x000fcc0000000000 */
[----:B------:R-:W-:Y:S06]  /*37b0*/  BAR.ARV 0x6, 0xa0 ;  /* 0x0182800000007b1d */ /* 0x000fec0000002000 */
[----:B------:R-:W4:Y:S01]  /*37c0*/  LDCU UR5, c[0x0][0x390] ;  /* 0x00007200ff0577ac */ /* 0x000f220008000800 */
[----:B------:R-:W-:Y:S01]  /*37d0*/  IMAD.MOV.U32 R8, RZ, RZ, 0x1 ;  /* 0x00000001ff087424 */ /* 0x000fe200078e00ff */
[----:B------:R-:W1:Y:S01]  /*37e0*/  LDCU UR7, c[0x0][0x390] ;  /* 0x00007200ff0777ac */ /* 0x000e620008000800 */
[----:B------:R-:W-:Y:S01]  /*37f0*/  UMOV UR24, URZ ;  /* 0x000000ff00187c82 */ /* 0x000fe20008000000 */
[----:B------:R-:W-:Y:S01]  /*3800*/  UMOV UR18, URZ ;  /* 0x000000ff00127c82 */ /* 0x000fe20008000000 */
[----:B---3--:R-:W-:Y:S01]  /*3810*/  ULEA UR21, UR4, UR21, 0x18 ;  /* 0x0000001504157291 */ /* 0x008fe2000f8ec0ff */
[----:B------:R-:W-:Y:S01]  /*3820*/  UMOV UR32, 0x0 ;  /* 0x0000000000207882 */ /* 0x000fe20000000000 */
[----:B------:R-:W-:-:S02]  /*3830*/  UMOV UR33, 0x4218910 ;  /* 0x0421891000217882 */ /* 0x000fc40000000000 */
[----:B------:R-:W-:Y:S02]  /*3840*/  UIADD3 UR4, UPT, UPT, UR21, 0x8800, URZ ;  /* 0x0000880015047890 */ /* 0x000fe4000fffe0ff */
[----:B------:R-:W-:Y:S02]  /*3850*/  UIADD3 UR6, UPT, UPT, UR21, 0x18800, URZ ;  /* 0x0001880015067890 */ /* 0x000fe4000fffe0ff */
[----:B----4-:R-:W-:Y:S01]  /*3860*/  UIADD3 UR5, UPT, UPT, UR5, 0x1f, URZ ;  /* 0x0000001f05057890 */ /* 0x010fe2000fffe0ff */
[----:B------:R-:W2:Y:S01]  /*3870*/  LDS R9, [UR21+0x120] ;  /* 0x00012015ff097984 */ /* 0x000ea20008000800 */
[----:B------:R-:W-:Y:S02]  /*3880*/  USHF.R.U32.HI UR22, URZ, 0x4, UR4 ;  /* 0x00000004ff167899 */ /* 0x000fe40008011604 */
[----:B------:R-:W-:Y:S02]  /*3890*/  USHF.R.S32.HI UR34, URZ, 0x1f, UR5 ;  /* 0x0000001fff227899 */ /* 0x000fe40008011405 */
[----:B------:R-:W-:-:S02]  /*38a0*/  USHF.R.U32.HI UR4, URZ, 0x4, UR6 ;  /* 0x00000004ff047899 */ /* 0x000fc40008011606 */
[----:B------:R-:W-:Y:S02]  /*38b0*/  ULEA.HI UR34, UR34, UR5, URZ, 0x5 ;  /* 0x0000000522227291 */ /* 0x000fe4000f8f28ff */
[----:B------:R-:W-:Y:S02]  /*38c0*/  UIADD3 UR35, UPT, UPT, UR21, 0xd8, URZ ;  /* 0x000000d815237890 */ /* 0x000fe4000fffe0ff */
[----:B------:R-:W-:Y:S02]  /*38d0*/  USHF.R.S32.HI UR34, URZ, 0x5, UR34 ;  /* 0x00000005ff227899 */ /* 0x000fe40008011422 */
[----:B------:R-:W-:Y:S02]  /*38e0*/  ULOP3.LUT UR22, UR22, 0x3fff, URZ, 0xc0, !UPT ;  /* 0x00003fff16167892 */ /* 0x000fe4000f8ec0ff */
[----:B------:R-:W-:Y:S02]  /*38f0*/  UISETP.LT.AND UP0, UPT, UR34, 0x1, UPT ;  /* 0x000000012200788c */ /* 0x000fe4000bf01270 */
[----:B------:R-:W-:-:S02]  /*3900*/  ULOP3.LUT UR4, UR4, 0x3fff, URZ, 0xc0, !UPT ;  /* 0x00003fff04047892 */ /* 0x000fc4000f8ec0ff */
[----:B------:R-:W-:Y:S02]  /*3910*/  USEL UR36, UR34, 0x1, !UP0 ;  /* 0x0000000122247887 */ /* 0x000fe4000c000000 */
[----:B------:R-:W-:Y:S02]  /*3920*/  UPRMT UR35, URZ, 0x654, UR35 ;  /* 0x00000654ff237896 */ /* 0x000fe40008000023 */
[----:B------:R-:W-:Y:S02]  /*3930*/  ULOP3.LUT UR22, UR22, 0x1000000, URZ, 0xfc, !UPT ;  /* 0x0100000016167892 */ /* 0x000fe4000f8efcff */
[----:B------:R-:W-:Y:S02]  /*3940*/  ULOP3.LUT UR23, UR4, 0x1000000, URZ, 0xfc, !UPT ;  /* 0x0100000004177892 */ /* 0x000fe4000f8efcff */
[----:B------:R-:W-:Y:S02]  /*3950*/  UIADD3 UR36, UPT, UPT, -UR36, URZ, URZ ;  /* 0x000000ff24247290 */ /* 0x000fe4000fffe1ff */
[----:B-1----:R-:W-:Y:S01]  /*3960*/  UISETP.GE.AND UP4, UPT, UR7, 0x1, UPT ;  /* 0x000000010700788c */ /* 0x002fe2000bf86270 */
[----:B------:R-:W-:Y:S01]  /*3970*/  UMOV UR30, 0x0 ;  /* 0x00000000001e7882 */ /* 0x000fe20000000000 */
[----:B------:R-:W-:Y:S01]  /*3980*/  UMOV UR31, 0x4218910 ;  /* 0x04218910001f7882 */ /* 0x000fe20000000000 */
[----:B------:R-:W-:Y:S01]  /*3990*/  UMOV UR28, 0x0 ;  /* 0x00000000001c7882 */ /* 0x000fe20000000000 */
[----:B------:R-:W-:Y:S01]  /*39a0*/  UMOV UR29, 0x4218910 ;  /* 0x04218910001d7882 */ /* 0x000fe20000000000 */
[----:B------:R-:W-:Y:S01]  /*39b0*/  UMOV UR26, 0x0 ;  /* 0x00000000001a7882 */ /* 0x000fe20000000000 */
[----:B------:R-:W-:Y:S01]  /*39c0*/  UMOV UR27, 0x4218910 ;  /* 0x04218910001b7882 */ /* 0x000fe20000000000 */
[C---:B--2---:R-:W-:Y:S01]  /*39d0*/  VIADD R3, R9.reuse, 0x80 ;  /* 0x0000008009037836 */ /* 0x044fe20000000000 */
[----:B------:R-:W-:-:S04]  /*39e0*/  LOP3.LUT R2, R9, 0xffff, RZ, 0xc0, !PT ;  /* 0x0000ffff09027812 */ /* 0x000fc800078ec0ff */
[----:B------:R-:W-:-:S05]  /*39f0*/  LOP3.LUT R3, R3, 0xffff, RZ, 0xc0, !PT ;  /* 0x0000ffff03037812 */ /* 0x000fca00078ec0ff */
[----:B------:R1:W-:Y:S02]  /*3a00*/  STL.64 [R1], R2 ;  /* 0x0000000201007387 */ /* 0x0003e40000100a00 */
[----:B-1----:R-:W-:-:S07]  /*3a10*/  CS2R R2, SRZ ;  /* 0x0000000000027805 */ /* 0x002fce000001ff00 */
.L_x_57:
[----:B-1----:R-:W-:-:S04]  /*3a20*/  SHF.L.U32 R5, R3, 0x1f, RZ ;  /* 0x0000001f03057819 */ /* 0x002fc800000006ff */
[----:B------:R-:W1:Y:S02]  /*3a30*/  SYNCS.PHASECHK.TRANS64.TRYWAIT P0, [UR21+0xd0], R5 ;  /* 0x0000d005ff0075a7 */ /* 0x000e640008001115 */
[----:B-12-4-:R-:W-:Y:S05]  /*3a40*/  @!P0 BRA `(.L_x_51) ;  /* 0x0000006000588947 */ /* 0x016fea0003800000 */
.L_x_150:
[----:B-1----:R-:W1:Y:S01]  /*3a50*/  LDS.128 R4, [UR21+0x110] ;  /* 0x00011015ff047984 */ /* 0x002e620008000c00 */
[----:B------:R-:W-:Y:S01]  /*3a60*/  ULEA UR25, UR24, UR21, 0x3 ;  /* 0x0000001518197291 */ /* 0x000fe2000f8e18ff */
[----:B------:R-:W-:Y:S01]  /*3a70*/  SHF.L.U32 R0, R8, 0x1f, RZ ;  /* 0x0000001f08007819 */ /* 0x000fe200000006ff */
[----:B------:R-:W-:Y:S01]  /*3a80*/  @!PT LDS RZ, [RZ] ;  /* 0x00000000fffff984 */ /* 0x000fe20000000800 */
[----:B------:R-:W-:Y:S01]  /*3a90*/  @!PT LDS RZ, [RZ] ;  /* 0x00000000fffff984 */ /* 0x000fe20000000800 */
[----:B------:R-:W-:Y:S01]  /*3aa0*/  @!PT LDS RZ, [RZ] ;  /* 0x00000000fffff984 */ /* 0x000fe20000000800 */
[----:B------:R-:W-:Y:S01]  /*3ab0*/  @!PT LDS RZ, [RZ] ;  /* 0x00000000fffff984 */ /* 0x000fe20000000800 */
[----:B------:R2:W-:Y:S06]  /*3ac0*/  MEMBAR.ALL.CTA ;  /* 0x0000000000007992 */ /* 0x0005ec0000008000 */
[----:B--2---:R-:W2:Y:S02]  /*3ad0*/  FENCE.VIEW.ASYNC.S ;  /* 0x00000000000073c6 */ /* 0x004ea40000000000 */
[----:B--2---:R-:W-:Y:S01]  /*3ae0*/  SYNCS.ARRIVE.TRANS64.RED.A1T0 RZ, [UR35], RZ ;  /* 0x000000ffffff79a7 */ /* 0x004fe20008100423 */
[----:B------:R-:W2:Y:S01]  /*3af0*/  SYNCS.PHASECHK.TRANS64.TRYWAIT P0, [UR25+0xf0], R0 ;  /* 0x0000f000ff0075a7 */ /* 0x000ea20008001119 */
[----:B-1----:R-:W-:Y:S01]  /*3b00*/  LOP3.LUT P3, RZ, R6, 0x1, RZ, 0xc0, !PT ;  /* 0x0000000106ff7812 */ /* 0x002fe2000786c0ff */
[----:B--2---:R-:W-:-:S12]  /*3b10*/  @!P0 BRA `(.L_x_52) ;  /* 0x00000060003c8947 */ /* 0x004fd80003800000 */
.L_x_152:
[----:B------:R-:W-:Y:S05]  /*3b20*/  BRA.U !UP4, `(.L_x_53) ;  /* 0x000000010cf87547 */ /* 0x000fea000b800000 */
[----:B-1----:R-:W-:Y:S01]  /*3b30*/  IMAD.U32 R0, RZ, RZ, UR24 ;  /* 0x00000018ff007e24 */ /* 0x002fe2000f8e00ff */
[----:B------:R-:W-:-:S04]  /*3b40*/  ULEA UR4, UR18, UR21, 0x3 ;  /* 0x0000001512047291 */ /* 0x000fc8000f8e18ff */
[----:B------:R-:W-:Y:S02]  /*3b50*/  LEA R4, R0, R1, 0x2 ;  /* 0x0000000100047211 */ /* 0x000fe400078e10ff */
[----:B------:R-:W-:-:S04]  /*3b60*/  SHF.L.U32 R0, R2, 0x1f, RZ ;  /* 0x0000001f02007819 */ /* 0x000fc800000006ff */
[----:B------:R-:W5:Y:S01]  /*3b70*/  LDL R4, [R4] ;  /* 0x0000000004047983 */ /* 0x000f620000100800 */
[----:B------:R1:W2:Y:S01]  /*3b80*/  SYNCS.PHASECHK.TRANS64.TRYWAIT P2, [UR4], R0 ;  /* 0x00000000ff0075a7 */ /* 0x0002a20008041104 */
[----:B------:R-:W-:Y:S01]  /*3b90*/  UPLOP3.LUT UP2, UPT, UPT, UPT, UPT, 0x40, 0x4 ;  /* 0x000000000004789c */ /* 0x000fe20003f4e870 */
[----:B------:R-:W-:Y:S01]  /*3ba0*/  UMOV UR20, UR36 ;  /* 0x0000002400147c82 */ /* 0x000fe20008000000 */
[----:B------:R-:W-:Y:S01]  /*3bb0*/  UMOV UR19, UR34 ;  /* 0x0000002200137c82 */ /* 0x000fe20008000000 */
[----:B------:R-:W-:-:S08]  /*3bc0*/  UMOV UR5, UR18 ;  /* 0x0000001200057c82 */ /* 0x000fd00008000000 */
.L_x_56:
[----:B------:R-:W-:Y:S02]  /*3bd0*/  UIADD3 UR20, UPT, UPT, UR20, 0x1, URZ ;  /* 0x0000000114147890 */ /* 0x000fe4000fffe0ff */
[----:B------:R-:W-:Y:S02]  /*3be0*/  ULEA UR17, UR5, UR21, 0x3 ;  /* 0x0000001505117291 */ /* 0x000fe4000f8e18ff */
[----:B------:R-:W-:Y:S01]  /*3bf0*/  UISETP.NE.AND UP3, UPT, UR20, URZ, UPT ;  /* 0x000000ff1400728c */ /* 0x000fe2000bf65270 */
[----:B--234-:R-:W-:Y:S10]  /*3c00*/  @P2 BRA `(.L_x_54) ;  /* 0x00000000000c2947 */ /* 0x01cff40003800000 */
[----:B------:R-:W-:Y:S04]  /*3c10*/  SHF.L.U32 R5, R2, 0x1f, RZ ;  /* 0x0000001f02057819 */ /* 0x000fe800000006ff */
[----:B------:R-:W2:Y:S02]  /*3c20*/  SYNCS.PHASECHK.TRANS64.TRYWAIT P0, [UR17], R5 ;  /* 0x00000005ff0075a7 */ /* 0x000ea40008001111 */
[----:B--2---:R-:W-:Y:S05]  /*3c30*/  @!P0 BRA `(.L_x_55) ;  /* 0x00000060000c8947 */ /* 0x004fea0003800000 */
.L_x_54:
[----:B------:R-:W-:Y:S01]  /*3c40*/  UISETP.NE.AND UP0, UPT, UR19, 0x1, UPT ;  /* 0x000000011300788c */ /* 0x000fe2000bf05270 */
[----:B------:R-:W-:Y:S01]  /*3c50*/  PLOP3.LUT P2, PT, PT, PT, PT, 0x80, 0x8 ;  /* 0x000000000008781c */ /* 0x000fe20003f4f070 */
[----:B------:R-:W-:Y:S01]  /*3c60*/  UIADD3 UR4, UPT, UPT, UR5, 0x1, URZ ;  /* 0x0000000105047890 */ /* 0x000fe2000fffe0ff */
[----:B------:R-:W-:Y:S11]  /*3c70*/  ELECT P1, URZ, PT ;  /* 0x0000000000ff782f */ /* 0x000ff60003820000 */
[----:B------:R-:W-:Y:S02]  /*3c80*/  @!UPT UIADD3 URZ, UPT, UPT, URZ, URZ, URZ ;  /* 0x000000fffffff290 */ /* 0x000fe4000fffe0ff */
[----:B-----5:R-:W-:Y:S01]  /*3c90*/  @P1 R2UR.BROADCAST UR8, R4 ;  /* 0x00000000040812ca */ /* 0x020fe200008e0000 */
[----:B------:R-:W-:Y:S01]  /*3ca0*/  UISETP.NE.AND UP1, UPT, UR4, 0x8, UPT ;  /* 0x000000080400788c */ /* 0x000fe2000bf25270 */
[----:B------:R-:W-:Y:S01]  /*3cb0*/  PLOP3.LUT P0, PT, PT, PT, UP0, 0x80, 0x8 ;  /* 0x000000000008781c */ /* 0x000fe20003f0f008 */
[----:B------:R-:W-:Y:S02]  /*3cc0*/  ULEA UR10, UR5, UR23, 0xa ;  /* 0x00000017050a7291 */ /* 0x000fe4000f8e50ff */
[----:B------:R-:W-:Y:S02]  /*3cd0*/  USEL UR6, URZ, 0x1, UP1 ;  /* 0x00000001ff067887 */ /* 0x000fe40008800000 */
[----:B------:R-:W-:Y:S02]  /*3ce0*/  USEL UR18, UR4, URZ, UP1 ;  /* 0x000000ff04127287 */ /* 0x000fe40008800000 */
[----:B------:R-:W-:Y:S02]  /*3cf0*/  ULEA UR14, UR5, UR22, 0x9 ;  /* 0x00000016050e7291 */ /* 0x000fe4000f8e48ff */
[----:B------:R-:W-:Y:S01]  /*3d00*/  @UP0 ULEA UR4, UR18, UR21, 0x3 ;  /* 0x0000001512040291 */ /* 0x000fe2000f8e18ff */
[----:B------:R-:W-:Y:S01]  /*3d10*/  LOP3.LUT R2, R2, UR6, RZ, 0x3c, !PT ;  /* 0x0000000602027c12 */ /* 0x000fe2000f8e3cff */
[----:B------:R-:W-:Y:S02]  /*3d20*/  UIADD3 UR6, UPT, UPT, UR10, 0x40, URZ ;  /* 0x000000400a067890 */ /* 0x000fe4000fffe0ff */
[----:B------:R-:W-:Y:S01]  /*3d30*/  UIADD3 UR12, UPT, UPT, UR10, 0x80, URZ ;  /* 0x000000800a0c7890 */ /* 0x000fe2000fffe0ff */
[----:B-1----:R-:W-:Y:S01]  /*3d40*/  @P0 SHF.L.U32 R0, R2, 0x1f, RZ ;  /* 0x0000001f02000819 */ /* 0x002fe200000006ff */
[----:B------:R-:W-:Y:S01]  /*3d50*/  UIADD3 UR19, UPT, UPT, UR19, -0x1, URZ ;  /* 0xffffffff13137890 */ /* 0x000fe2000fffe0ff */
[----:B------:R-:W-:Y:S02]  /*3d60*/  UMOV UR11, 0x20004020 ;  /* 0x20004020000b7882 */ /* 0x000fe40000000000 */
[----:B------:R3:W4:Y:S01]  /*3d70*/  @P0 SYNCS.PHASECHK.TRANS64.TRYWAIT P2, [UR4], R0 ;  /* 0x00000000ff0005a7 */ /* 0x0007220008041104 */
[----:B------:R-:W-:Y:S11]  /*3d80*/  ELECT P0, URZ, PT ;  /* 0x0000000000ff782f */ /* 0x000ff60003800000 */
[----:B------:R-:W-:Y:S02]  /*3d90*/  @!UPT UIADD3 URZ, UPT, UPT, URZ, URZ, URZ ;  /* 0x000000fffffff290 */ /* 0x000fe4000fffe0ff */
[C---:B------:R-:W-:Y:S01]  /*3da0*/  @P0 R2UR.BROADCAST UR16, R4.reuse ;  /* 0x00000000041002ca */ /* 0x040fe200008e0000 */
[----:B------:R-:W-:Y:S01]  /*3db0*/  UIADD3 UR4, UPT, UPT, UR14, 0x40, URZ ;  /* 0x000000400e047890 */ /* 0x000fe2000fffe0ff */
[----:B------:R-:W-:Y:S01]  /*3dc0*/  ELECT P0, URZ, PT ;  /* 0x0000000000ff782f */ /* 0x000fe20003800000 */
[----:B------:R-:W-:Y:S01]  /*3dd0*/  UMOV UR15, 0x20004020 ;  /* 0x20004020000f7882 */ /* 0x000fe20000000000 */
[----:B------:R-:W-:Y:S01]  /*3de0*/  UMOV UR7, 0x20004020 ;  /* 0x2000402000077882 */ /* 0x000fe20000000000 */
[----:B------:R1:W-:Y:S01]  /*3df0*/  UTCHMMA gdesc[UR14], gdesc[UR10], tmem[UR8], tmem[UR32], idesc[UR33], UP2 ;  /* 0x00ff200a0e0075ea */ /* 0x0003e20009000008 */
[----:B------:R-:W-:Y:S01]  /*3e00*/  UPLOP3.LUT UP2, UPT, UPT, UPT, UPT, 0x80, 0x8 ;  /* 0x000000000008789c */ /* 0x000fe20003f4f070 */
[----:B------:R-:W-:Y:S01]  /*3e10*/  UMOV UR5, 0x20004020 ;  /* 0x2000402000057882 */ /* 0x000fe20000000000 */
[----:B------:R-:W-:Y:S01]  /*3e20*/  UMOV UR13, 0x20004020 ;  /* 0x20004020000d7882 */ /* 0x000fe20000000000 */
[----:B------:R-:W-:Y:S04]  /*3e30*/  UMOV UR9, 0x20004020 ;  /* 0x2000402000097882 */ /* 0x000fe80000000000 */
[----:B------:R2:W-:Y:S01]  /*3e40*/  UTCHMMA gdesc[UR4], gdesc[UR6], tmem[UR16], tmem[UR30], idesc[UR31], UPT ;  /* 0x00ff1e06040075ea */ /* 0x0005e2000b800010 */
[----:B-1----:R-:W-:Y:S01]  /*3e50*/  UIADD3 UR8, UPT, UPT, UR14, 0x80, URZ ;  /* 0x000000800e087890 */ /* 0x002fe2000fffe0ff */
[C---:B------:R-:W-:Y:S02]  /*3e60*/  @P0 R2UR.BROADCAST UR15, R4.reuse ;  /* 0x00000000040f02ca */ /* 0x040fe400008e0000 */
[----:B------:R-:W-:Y:S01]  /*3e70*/  ELECT P0, URZ, PT ;  /* 0x0000000000ff782f */ /* 0x000fe20003800000 */
[----:B------:R-:W-:Y:S02]  /*3e80*/  UIADD3 UR10, UPT, UPT, UR10, 0xc0, URZ ;  /* 0x000000c00a0a7890 */ /* 0x000fe4000fffe0ff */
[----:B--2---:R-:W-:Y:S10]  /*3e90*/  UIADD3 UR6, UPT, UPT, UR14, 0xc0, URZ ;  /* 0x000000c00e067890 */ /* 0x004ff4000fffe0ff */
[----:B------:R-:W-:Y:S01]  /*3ea0*/  @P0 R2UR.BROADCAST UR14, R4 ;  /* 0x00000000040e02ca */ /* 0x000fe200008e0000 */
[----:B------:R-:W-:Y:S01]  /*3eb0*/  UIADD3 UR4, UPT, UPT, UR17, 0x40, URZ ;  /* 0x0000004011047890 */ /* 0x000fe2000fffe0ff */
[----:B------:R-:W-:Y:S01]  /*3ec0*/  UMOV UR5, UR18 ;  /* 0x0000001200057c82 */ /* 0x000fe20008000000 */
[----:B------:R3:W-:Y:S10]  /*3ed0*/  UTCHMMA gdesc[UR8], gdesc[UR12], tmem[UR15], tmem[UR28], idesc[UR29], UPT ;  /* 0x00ff1c0c080075ea */ /* 0x0007f4000b80000f */
[----:B------:R3:W-:Y:S01]  /*3ee0*/  UTCHMMA gdesc[UR6], gdesc[UR10], tmem[UR14], tmem[UR26], idesc[UR27], UPT ;  /* 0x00ff1a0a060075ea */ /* 0x0007e2000b80000e */
[----:B------:R3:W-:Y:S01]  /*3ef0*/  UTCBAR [UR4], URZ ;  /* 0x000000ff040073e9 */ /* 0x0007e200080000ff */
[----:B------:R-:W-:Y:S05]  /*3f00*/  BRA.U UP3, `(.L_x_56) ;  /* 0xfffffffd03307547 */ /* 0x000fea000b83ffff */
.L_x_53:
[----:B---3--:R-:W-:Y:S01]  /*3f10*/  UIADD3 UR4, UPT, UPT, UR24, 0x1, URZ ;  /* 0x0000000118047890 */ /* 0x008fe2000fffe0ff */
[----:B------:R-:W-:Y:S01]  /*3f20*/  LOP3.LUT R3, R3, 0x1, RZ, 0x3c, !PT ;  /* 0x0000000103037812 */ /* 0x000fe200078e3cff */
[----:B------:R-:W-:Y:S02]  /*3f30*/  UIADD3 UR5, UPT, UPT, UR25, 0xe0, URZ ;  /* 0x000000e019057890 */ /* 0x000fe4000fffe0ff */
[----:B------:R-:W-:-:S04]  /*3f40*/  UISETP.NE.AND UP0, UPT, UR4, 0x2, UPT ;  /* 0x000000020400788c */ /* 0x000fc8000bf05270 */
[----:B------:R-:W-:Y:S02]  /*3f50*/  USEL UR6, URZ, 0x1, UP0 ;  /* 0x00000001ff067887 */ /* 0x000fe40008000000 */
[----:B------:R-:W-:Y:S01]  /*3f60*/  USEL UR24, UR4, URZ, UP0 ;  /* 0x000000ff04187287 */ /* 0x000fe20008000000 */
[----:B------:R2:W-:Y:S03]  /*3f70*/  UTCBAR [UR5], URZ ;  /* 0x000000ff050073e9 */ /* 0x0005e600080000ff */
[----:B------:R-:W-:Y:S01]  /*3f80*/  LOP3.LUT R8, R8, UR6, RZ, 0x3c, !PT ;  /* 0x0000000608087c12 */ /* 0x000fe2000f8e3cff */
[----:B------:R-:W-:Y:S07]  /*3f90*/  @P3 BRA `(.L_x_57) ;  /* 0xfffffff800a03947 */ /* 0x000fee000383ffff */
[----:B------:R-:W3:Y:S01]  /*3fa0*/  S2UR UR6, SR_CgaCtaId ;  /* 0x00000000000679c3 */ /* 0x000ee20000008800 */
[----:B------:R-:W-:Y:S01]  /*3fb0*/  ELECT P0, URZ, PT ;  /* 0x0000000000ff782f */ /* 0x000fe20003800000 */
[----:B-1----:R-:W-:Y:S01]  /*3fc0*/  IMAD.MOV.U32 R0, RZ, RZ, 0x1 ;  /* 0x00000001ff007424 */ /* 0x002fe200078e00ff */
[----:B------:R-:W-:Y:S01]  /*3fd0*/  UIADD3 UR21, UPT, UPT, UR21, 0xf0, URZ ;  /* 0x000000f015157890 */ /* 0x000fe2000fffe0ff */
[----:B------:R-:W-:Y:S01]  /*3fe0*/  SHF.L.U32 R3, R8, 0x1f, RZ ;  /* 0x0000001f08037819 */ /* 0x000fe200000006ff */
[----:B------:R-:W-:-:S03]  /*3ff0*/  UMOV UR4, 0x40 ;  /* 0x0000004000047882 */ /* 0x000fc60000000000 */
[----:B------:R-:W-:Y:S01]  /*4000*/  UVIRTCOUNT.DEALLOC.SMPOOL 0x80 ;  /* 0x000000800000784c */ /* 0x000fe20000000000 */
[----:B---3--:R-:W-:Y:S02]  /*4010*/  ULEA UR6, UR6, UR4, 0x18 ;  /* 0x0000000406067291 */ /* 0x008fe4000f8ec0ff */
[----:B------:R-:W-:-:S07]  /*4020*/  ULEA UR4, UR24, UR21, 0x3 ;  /* 0x0000001518047291 */ /* 0x000fce000f8e18ff */
[----:B------:R1:W-:Y:S02]  /*4030*/  @P0 STS.U8 [UR6+0x1c], R0 ;  /* 0x00001c00ff000988 */ /* 0x0003e40008000006 */
[----:B------:R-:W3:Y:S02]  /*4040*/  SYNCS.PHASECHK.TRANS64.TRYWAIT P0, [UR4], R3 ;  /* 0x00000003ff0075a7 */ /* 0x000ee40008001104 */
[----:B-1-3--:R-:W-:Y:S05]  /*4050*/  @!P0 BRA `(.L_x_58) ;  /* 0x0000005c001c8947 */ /* 0x00afea0003800000 */
.L_x_155:
[----:B------:R-:W-:-:S04]  /*4060*/  UIADD3 UR4, UPT, UPT, UR24, 0x1, URZ ;  /* 0x0000000118047890 */ /* 0x000fc8000fffe0ff */
[----:B------:R-:W-:-:S04]  /*4070*/  UISETP.NE.AND UP0, UPT, UR4, 0x2, UPT ;  /* 0x000000020400788c */ /* 0x000fc8000bf05270 */
[----:B--2---:R-:W-:Y:S02]  /*4080*/  USEL UR5, URZ, 0x1, UP0 ;  /* 0x00000001ff057887 */ /* 0x004fe40008000000 */
[----:B------:R-:W-:-:S04]  /*4090*/  USEL UR4, UR4, URZ, UP0 ;  /* 0x000000ff04047287 */ /* 0x000fc80008000000 */
[----:B------:R-:W-:Y:S01]  /*40a0*/  ULEA UR4, UR4, UR21, 0x3 ;  /* 0x0000001504047291 */ /* 0x000fe2000f8e18ff */
[----:B-1----:R-:W-:-:S04]  /*40b0*/  LOP3.LUT R3, R8, UR5, RZ, 0x3c, !PT ;  /* 0x0000000508037c12 */ /* 0x002fc8000f8e3cff */
[----:B------:R-:W-:-:S04]  /*40c0*/  SHF.L.U32 R3, R3, 0x1f, RZ ;  /* 0x0000001f03037819 */ /* 0x000fc800000006ff */
[----:B------:R-:W1:Y:S02]  /*40d0*/  SYNCS.PHASECHK.TRANS64.TRYWAIT P0, [UR4], R3 ;  /* 0x00000003ff0075a7 */ /* 0x000e640008001104 */
[----:B-1----:R-:W-:Y:S05]  /*40e0*/  @!P0 BRA `(.L_x_59) ;  /* 0x0000005c00108947 */ /* 0x002fea0003800000 */
.L_x_157:
[----:B------:R-:W-:Y:S01]  /*40f0*/  NOP ;  /* 0x0000000000007918 */ /* 0x000fe20000000000 */
[----:B-1----:R-:W1:Y:S01]  /*4100*/  LDS R0, [UR6+0x14] ;  /* 0x00001406ff007984 */ /* 0x002e620008000800 */
[----:B------:R-:W-:Y:S01]  /*4110*/  LOP3.LUT R2, R9, 0xffff, RZ, 0xc0, !PT ;  /* 0x0000ffff09027812 */ /* 0x000fe200078ec0ff */
[----:B------:R-:W-:Y:S02]  /*4120*/  IMAD.MOV.U32 R3, RZ, RZ, 0xffff ;  /* 0x0000ffffff037424 */ /* 0x000fe400078e00ff */
[----:B------:R-:W-:Y:S01]  /*4130*/  IMAD.MOV.U32 R5, RZ, RZ, 0x1 ;  /* 0x00000001ff057424 */ /* 0x000fe200078e00ff */
[----:B------:R-:W-:-:S04]  /*4140*/  SHF.R.U32.HI R2, RZ, 0x5, R2 ;  /* 0x00000005ff027819 */ /* 0x000fc80000011602 */
[-C--:B------:R-:W-:Y:S02]  /*4150*/  SHF.L.U32 R3, R3, R2.reuse, RZ ;  /* 0x0000000203037219 */ /* 0x080fe400000006ff */
[----:B------:R-:W-:Y:S02]  /*4160*/  SHF.L.U32 R5, R5, R2, RZ ;  /* 0x0000000205057219 */ /* 0x000fe400000006ff */
[----:B-1----:R-:W-:-:S04]  /*4170*/  LOP3.LUT R0, R0, R3, RZ, 0xc0, !PT ;  /* 0x0000000300007212 */ /* 0x002fc800078ec0ff */
[----:B------:R-:W-:-:S13]  /*4180*/  ISETP.NE.AND P0, PT, R0, R3, PT ;  /* 0x000000030000720c */ /* 0x000fda0003f05270 */
[----:B------:R-:W-:Y:S05]  /*4190*/  @P0 BRA `(.L_x_60) ;  /* 0x00000000005c0947 */ /* 0x000fea0003800000 */
[----:B------:R-:W1:Y:S02]  /*41a0*/  LDS R0, [UR6+0x18] ;  /* 0x00001806ff007984 */ /* 0x000e640008000800 */
[----:B-1----:R-:W-:-:S04]  /*41b0*/  LOP3.LUT R0, R0, R5, RZ, 0xc0, !PT ;  /* 0x0000000500007212 */ /* 0x002fc800078ec0ff */
[----:B------:R-:W-:-:S13]  /*41c0*/  ISETP.NE.AND P0, PT, R0, R5, PT ;  /* 0x000000050000720c */ /* 0x000fda0003f05270 */
[----:B------:R-:W-:Y:S05]  /*41d0*/  @P0 BRA `(.L_x_61) ;  /* 0x0000000000400947 */ /* 0x000fea0003800000 */
[----:B------:R-:W-:Y:S01]  /*41e0*/  R2UR UR4, R3 ;  /* 0x00000000030472ca */ /* 0x000fe200000e0000 */
[----:B------:R-:W1:Y:S01]  /*41f0*/  S2R R2, SR_LANEID ;  /* 0x0000000000027919 */ /* 0x000e620000000000 */
[----:B------:R-:W-:-:S04]  /*4200*/  LOP3.LUT R5, RZ, R5, RZ, 0x33, !PT ;  /* 0x00000005ff057212 */ /* 0x000fc800078e33ff */
[----:B------:R-:W2:Y:S07]  /*4210*/  REDUX UR7, R5 ;  /* 0x00000000050773c4 */ /* 0x000eae0000000000 */
[----:B------:R-:W-:-:S03]  /*4220*/  ULOP3.LUT UR5, URZ, UR4, URZ, 0x33, !UPT ;  /* 0x00000004ff057292 */ /* 0x000fc6000f8e33ff */
[----:B------:R-:W-:Y:S02]  /*4230*/  VOTEU.ANY UR4, UPT, PT ;  /* 0x0000000000047886 */ /* 0x000fe400038e0100 */
[----:B------:R-:W-:Y:S01]  /*4240*/  UFLO.U32 UR4, UR4 ;  /* 0x00000004000472bd */ /* 0x000fe200080e0000 */
[----:B------:R-:W-:-:S04]  /*4250*/  IMAD.U32 R0, RZ, RZ, UR5 ;  /* 0x00000005ff007e24 */ /* 0x000fc8000f8e00ff */
[----:B------:R-:W3:Y:S02]  /*4260*/  REDUX UR8, R0 ;  /* 0x00000000000873c4 */ /* 0x000ee40000000000 */
[----:B------:R1:W-:Y:S02]  /*4270*/  UTCATOMSWS.AND URZ, UR5 ;  /* 0x0000000500ff79e3 */ /* 0x0003e40008000000 */
[----:B-1----:R-:W-:Y:S01]  /*4280*/  ISETP.EQ.U32.AND P0, PT, R2, UR4, PT ;  /* 0x0000000402007c0c */ /* 0x002fe2000bf02070 */
[----:B--2---:R-:W-:Y:S02]  /*4290*/  IMAD.U32 R2, RZ, RZ, UR7 ;  /* 0x00000007ff027e24 */ /* 0x004fe4000f8e00ff */
[----:B---3--:R-:W-:-:S10]  /*42a0*/  IMAD.U32 R3, RZ, RZ, UR8 ;  /* 0x00000008ff037e24 */ /* 0x008fd4000f8e00ff */
[----:B------:R1:W-:Y:S04]  /*42b0*/  @P0 ATOMS.AND RZ, [UR6+0x14], R3 ;  /* 0x00001403ffff098c */ /* 0x0003e8000a800006 */
[----:B------:R1:W-:Y:S01]  /*42c0*/  @P0 ATOMS.AND RZ, [UR6+0x18], R2 ;  /* 0x00001802ffff098c */ /* 0x0003e2000a800006 */
[----:B------:R-:W-:Y:S05]  /*42d0*/  BRA `(.L_x_62) ;  /* 0x0000000000147947 */ /* 0x000fea0003800000 */
.L_x_61:
[----:B------:R-:W-:Y:S02]  /*42e0*/  MOV R2, 0x4300 ;  /* 0x0000430000027802 */ /* 0x000fe40000000f00 */
[----:B----45:R-:W-:Y:S05]  /*42f0*/  CALL.REL.NOINC `($__internal_0_$__cuda_sm10x_tcgen05_guardrail_trap_col_being_dealloced_not_returned_by_alloc) ;  /* 0x0000005c00fc7944 */ /* 0x030fea0003c00000 */
[----:B------:R-:W-:Y:S05]  /*4300*/  BRA `(.L_x_62) ;  /* 0x0000000000087947 */ /* 0x000fea0003800000 */
.L_x_60:
[----:B------:R-:W-:Y:S02]  /*4310*/  MOV R2, 0x4330 ;  /* 0x0000433000027802 */ /* 0x000fe40000000f00 */
[----:B----45:R-:W-:Y:S05]  /*4320*/  CALL.REL.NOINC `($__internal_2_$__cuda_sm10x_tcgen05_guardrail_trap_unallocated_columns_being_dealloced) ;  /* 0x0000006000087944 */ /* 0x030fea0003c00000 */
.L_x_62:
[----:B------:R-:W-:Y:S01]  /*4330*/  NOP ;  /* 0x0000000000007918 */ /* 0x000fe20000000000 */
[----:B------:R-:W-:Y:S05]  /*4340*/  EXIT ;  /* 0x000000000000794d */ /* 0x000fea0003800000 */
.L_x_46:
[----:B------:R-:W2:Y:S01]  /*4350*/  LDCU UR5, c[0x0][0x384] ;  /* 0x00007080ff0577ac */ /* 0x000ea20008000800 */
[----:B------:R-:W-:Y:S02]  /*4360*/  UISETP.NE.OR UP0, UPT, UR18, 0x3, !UP3 ;  /* 0x000000031200788c */ /* 0x000fe4000df05670 */
[----:B--2---:R-:W-:-:S07]  /*4370*/  UIADD3 UR5, UPT, UPT, UR5, 0x7f, URZ ;  /* 0x0000007f05057890 */ /* 0x004fce000fffe0ff */
[----:B------:R-:W-:Y:S05]  /*4380*/  BRA.U UP0, `(.L_x_63) ;  /* 0x0000001500807547 */ /* 0x000fea000b800000 */
[----:B------:R-:W-:Y:S01]  /*4390*/  USHF.R.S32.HI UR4, URZ, 0x1f, UR5 ;  /* 0x0000001fff047899 */ /* 0x000fe20008011405 */
[----:B------:R-:W2:Y:S01]  /*43a0*/  S2UR UR12, SR_CgaCtaId ;  /* 0x00000000000c79c3 */ /* 0x000ea20000008800 */
[----:B------:R-:W3:Y:S01]  /*43b0*/  LDCU UR50, c[0x0][0x370] ;  /* 0x00006e00ff3277ac */ /* 0x000ee20008000800 */
[----:B------:R-:W-:Y:S01]  /*43c0*/  R2UR UR55, R62 ;  /* 0x000000003e3772ca */ /* 0x000fe200000e0000 */
[----:B------:R-:W-:Y:S01]  /*43d0*/  IMAD.MOV.U32 R10, RZ, RZ, 0x1 ;  /* 0x00000001ff0a7424 */ /* 0x000fe200078e00ff */
[----:B------:R-:W-:Y:S01]  /*43e0*/  R2UR UR54, R63 ;  /* 0x000000003f3672ca */ /* 0x000fe200000e0000 */
[----:B------:R-:W-:Y:S01]  /*43f0*/  ULEA.HI UR4, UR4, UR5, URZ, 0x7 ;  /* 0x0000000504047291 */ /* 0x000fe2000f8f38ff */
[----:B------:R-:W-:Y:S01]  /*4400*/  IMAD.MOV.U32 R8, RZ, RZ, RZ ;  /* 0x000000ffff087224 */ /* 0x000fe200078e00ff */
[----:B------:R-:W3:Y:S01]  /*4410*/  LDCU.128 UR44, c[0x0][0xb10] ;  /* 0x00016200ff2c77ac */ /* 0x000ee20008000c00 */
[----:B------:R-:W4:Y:S01]  /*4420*/  LDC.64 R14, c[0x0][0x348] ;  /* 0x0000d200ff0e7b82 */ /* 0x000f220000000a00 */
[----:B------:R-:W-:Y:S01]  /*4430*/  USHF.R.S32.HI UR40, URZ, 0x7, UR4 ;  /* 0x00000007ff287899 */ /* 0x000fe20008011404 */
[----:B------:R-:W1:Y:S05]  /*4440*/  LDCU UR48, c[0x0][0x374] ;  /* 0x00006e80ff3077ac */ /* 0x000e6a0008000800 */
[----:B------:R-:W-:Y:S01]  /*4450*/  IMAD.U32 R2, RZ, RZ, UR40 ;  /* 0x00000028ff027e24 */ /* 0x000fe2000f8e00ff */
[----:B------:R-:W2:Y:S04]  /*4460*/  LDCU.64 UR4, c[0x0][0x888] ;  /* 0x00011100ff0477ac */ /* 0x000ea80008000a00 */
[----:B------:R-:W-:Y:S01]  /*4470*/  IABS R0, R2 ;  /* 0x0000000200007213 */ /* 0x000fe20000000000 */
[----:B------:R-:W1:Y:S03]  /*4480*/  LDCU.64 UR42, c[0x0][0x890] ;  /* 0x00011200ff2a77ac */ /* 0x000e660008000a00 */
[----:B------:R-:W-:Y:S01]  /*4490*/  R2UR UR38, R0 ;  /* 0x00000000002672ca */ /* 0x000fe200000e0000 */
[----:B------:R-:W4:Y:S01]  /*44a0*/  LDCU UR30, c[0x0][0xb0c] ;  /* 0x00016180ff1e77ac */ /* 0x000f220008000800 */
[----:B------:R-:W4:Y:S01]  /*44b0*/  LDCU UR64, c[0x0][0xb20] ;  /* 0x00016400ff4077ac */ /* 0x000f220008000800 */
[----:B------:R-:W4:Y:S10]  /*44c0*/  LDCU UR41, c[0x0][0x388] ;  /* 0x00007100ff2977ac */ /* 0x000f340008000800 */
[----:B------:R-:W4:Y:S01]  /*44d0*/  I2F.RP R3, UR38 ;  /* 0x0000002600037d06 */ /* 0x000f220008209400 */
[----:B--2---:R-:W-:Y:S01]  /*44e0*/  UISETP.NE.U32.AND UP0, UPT, UR4, URZ, UPT ;  /* 0x000000ff0400728c */ /* 0x004fe2000bf05070 */
[----:B------:R-:W2:Y:S03]  /*44f0*/  LDCU UR4, c[0x0][0xb30] ;  /* 0x00016600ff0477ac */ /* 0x000ea60008000800 */
[----:B------:R-:W-:Y:S01]  /*4500*/  UISETP.NE.AND.EX UP0, UPT, UR5, URZ, UPT, UP0 ;  /* 0x000000ff0500728c */ /* 0x000fe2000bf05300 */
[----:B------:R-:W-:Y:S01]  /*4510*/  UMOV UR31, 0x400 ;  /* 0x00000400001f7882 */ /* 0x000fe20000000000 */
[----:B---3--:R-:W-:-:S02]  /*4520*/  UIMAD.WIDE.U32 UR8, UR50, UR44, URZ ;  /* 0x0000002c320872a5 */ /* 0x008fc4000f8e00ff */
[----:B-1----:R-:W-:Y:S01]  /*4530*/  UIMAD.WIDE.U32 UR10, UR48, UR47, URZ ;  /* 0x0000002f300a72a5 */ /* 0x002fe2000f8e00ff */
[----:B------:R-:W-:Y:S01]  /*4540*/  UMOV UR6, URZ ;  /* 0x000000ff00067c82 */ /* 0x000fe20008000000 */
[----:B----4-:R-:W1:Y:S01]  /*4550*/  MUFU.RCP R0, R3 ;  /* 0x0000000300007308 */ /* 0x010e620000001000 */
[----:B------:R-:W-:Y:S02]  /*4560*/  ULEA UR31, UR12, UR31, 0x18 ;  /* 0x0000001f0c1f7291 */ /* 0x000fe4000f8ec0ff */
[----:B------:R-:W-:Y:S02]  /*4570*/  UP2UR UR62, UPR, URZ, 0x1 ;  /* 0x00000001ff3e7883 */ /* 0x000fe40008000000 */
[----:B------:R-:W-:Y:S02]  /*4580*/  UISETP.NE.AND UP0, UPT, UR39, 0x1, UPT ;  /* 0x000000012700788c */ /* 0x000fe4000bf05270 */
[----:B------:R-:W-:Y:S02]  /*4590*/  UISETP.NE.U32.AND UP0, UPT, UR42, URZ, UPT ;  /* 0x000000ff2a00728c */ /* 0x000fe4000bf05070 */
[----:B------:R-:W-:-:S02]  /*45a0*/  UIADD3 UR58, UPT, UPT, UR31, 0x98, URZ ;  /* 0x000000981f3a7890 */ /* 0x000fc4000fffe0ff */
[----:B------:R-:W-:Y:S02]  /*45b0*/  UIADD3 UR56, UPT, UPT, UR31, 0xd8, URZ ;  /* 0x000000d81f387890 */ /* 0x000fe4000fffe0ff */
[----:B------:R-:W-:Y:S02]  /*45c0*/  UIADD3 UR33, UPT, UPT, UR31, 0x80, URZ ;  /* 0x000000801f217890 */ /* 0x000fe4000fffe0ff */
[----:B------:R-:W-:Y:S01]  /*45d0*/  UIADD3 UR25, UPT, UPT, UR31, 0x88, URZ ;  /* 0x000000881f197890 */ /* 0x000fe2000fffe0ff */
[----:B-1----:R-:W-:Y:S01]  /*45e0*/  VIADD R0, R0, 0xffffffe ;  /* 0x0ffffffe00007836 */ /* 0x002fe20000000000 */
[----:B------:R-:W-:Y:S02]  /*45f0*/  UIADD3 UR17, UPT, UPT, UR31, 0x90, URZ ;  /* 0x000000901f117890 */ /* 0x000fe4000fffe0ff */
[----:B------:R-:W-:Y:S01]  /*4600*/  UISETP.GE.AND UP3, UPT, UR39, 0x1, UPT ;  /* 0x000000012700788c */ /* 0x000fe2000bf66270 */
[----:B------:R-:W-:Y:S02]  /*4610*/  UMOV UR53, UR9 ;  /* 0x0000000900357c82 */ /* 0x000fe40008000000 */
[----:B------:R-:W1:Y:S01]  /*4620*/  F2I.FTZ.U32.TRUNC.NTZ R0, R0 ;  /* 0x0000000000007305 */ /* 0x000e62000021f000 */
[----:B------:R-:W-:Y:S01]  /*4630*/  UMOV UR52, UR11 ;  /* 0x0000000b00347c82 */ /* 0x000fe20008000000 */
[----:B------:R-:W-:-:S02]  /*4640*/  UISETP.NE.AND UP3, UPT, UR30, 0x1, UPT ;  /* 0x000000011e00788c */ /* 0x000fc4000bf65270 */
[----:B------:R-:W-:Y:S02]  /*4650*/  UISETP.NE.AND.EX UP5, UPT, UR43, URZ, UPT, UP0 ;  /* 0x000000ff2b00728c */ /* 0x000fe4000bfa5300 */
[----:B------:R-:W-:Y:S01]  /*4660*/  UPLOP3.LUT UP2, UPT, UPT, UPT, UPT, 0x40, 0x4 ;  /* 0x000000000004789c */ /* 0x000fe20003f4e870 */
[----:B------:R-:W3:Y:S01]  /*4670*/  LDCU.64 UR22, c[0x0][0xb28] ;  /* 0x00016500ff1677ac */ /* 0x000ee20008000a00 */
[----:B------:R-:W-:Y:S02]  /*4680*/  UPRMT UR58, UR12, 0x654, UR58 ;  /* 0x000006540c3a7896 */ /* 0x000fe4000800003a */
[----:B------:R-:W-:Y:S01]  /*4690*/  UPRMT UR56, URZ, 0x654, UR56 ;  /* 0x00000654ff387896 */ /* 0x000fe20008000038 */
[----:B-1----:R-:W-:Y:S01]  /*46a0*/  R2UR UR7, R0 ;  /* 0x00000000000772ca */ /* 0x002fe200000e0000 */
[----:B------:R-:W-:Y:S01]  /*46b0*/  UPRMT UR61, UR12, 0x654, UR33 ;  /* 0x000006540c3d7896 */ /* 0x000fe20008000021 */
[----:B------:R-:W-:Y:S01]  /*46c0*/  IABS R0, R2 ;  /* 0x0000000200007213 */ /* 0x000fe20000000000 */
[----:B------:R-:W-:Y:S01]  /*46d0*/  IMAD.MOV.U32 R2, RZ, RZ, 0x2000 ;  /* 0x00002000ff027424 */ /* 0x000fe200078e00ff */
[----:B------:R-:W-:-:S02]  /*46e0*/  UPRMT UR60, UR12, 0x654, UR25 ;  /* 0x000006540c3c7896 */ /* 0x000fc40008000019 */
[----:B------:R-:W-:Y:S01]  /*46f0*/  UPRMT UR59, UR12, 0x654, UR17 ;  /* 0x000006540c3b7896 */ /* 0x000fe20008000011 */
[----:B------:R-:W-:Y:S01]  /*4700*/  IMAD.MOV R0, RZ, RZ, -R0 ;  /* 0x000000ffff007224 */ /* 0x000fe200078e0a00 */
[----:B------:R-:W-:Y:S02]  /*4710*/  USHF.R.U32.HI UR53, URZ, UR45, UR53 ;  /* 0x0000002dff357299 */ /* 0x000fe40008011635 */
[----:B------:R-:W-:Y:S02]  /*4720*/  USHF.R.U32.HI UR52, URZ, UR64, UR52 ;  /* 0x00000040ff347299 */ /* 0x000fe40008011634 */
[----:B------:R-:W-:Y:S01]  /*4730*/  R2UR UR57, R0 ;  /* 0x00000000003972ca */ /* 0x000fe200000e0000 */
[----:B------:R-:W-:Y:S02]  /*4740*/  UIADD3 UR5, UPT, UPT, URZ, -UR7, URZ ;  /* 0x80000007ff057290 */ /* 0x000fe4000fffe0ff */
[----:B------:R-:W-:Y:S02]  /*4750*/  UISETP.NE.AND UP3, UPT, UR46, 0x1, UPT ;  /* 0x000000012e00788c */ /* 0x000fe4000bf65270 */
[----:B------:R-:W-:-:S02]  /*4760*/  UIMAD UR5, UR5, UR38, URZ ;  /* 0x00000026050572a4 */ /* 0x000fc4000f8e02ff */
[----:B--2---:R-:W-:Y:S02]  /*4770*/  UISETP.NE.AND UP4, UPT, UR4, 0x1, UPT ;  /* 0x000000010400788c */ /* 0x004fe4000bf85270 */
[----:B------:R-:W-:Y:S02]  /*4780*/  UIMAD.WIDE.U32 UR6, UR7, UR5, UR6 ;  /* 0x00000005070672a5 */ /* 0x000fe4000f8e0006 */
[----:B------:R-:W-:Y:S02]  /*4790*/  UISETP.NE.AND UP0, UPT, UR41, URZ, UPT ;  /* 0x000000ff2900728c */ /* 0x000fe4000bf05270 */
[----:B------:R-:W-:-:S03]  /*47a0*/  UISETP.NE.AND UP6, UPT, UR40, URZ, UPT ;  /* 0x000000ff2800728c */ /* 0x000fc6000bfc5270 */
[----:B---3--:R-:W-:-:S08]  /*47b0*/  UMOV UR51, UR7 ;  /* 0x0000000700337c82 */ /* 0x008fd00008000000 */
.L_x_74:
[----:B------:R-:W-:Y:S04]  /*47c0*/  SHF.L.U32 R3, R8, 0x1f, RZ ;  /* 0x0000001f08037819 */ /* 0x000fe800000006ff */
[----:B-1----:R-:W1:Y:S02]  /*47d0*/  SYNCS.PHASECHK.TRANS64.TRYWAIT P0, [UR31+0xd0], R3 ;  /* 0x0000d003ff0075a7 */ /* 0x002e64000800111f */
[----:B-1----:R-:W-:Y:S05]  /*47e0*/  @!P0 BRA `(.L_x_64) ;  /* 0x0000005400688947 */ /* 0x002fea0003800000 */
.L_x_159:
[----:B------:R-:W2:Y:S01]  /*47f0*/  LDS.128 R4, [UR31+0x110] ;  /* 0x0001101fff047984 */ /* 0x000ea20008000c00 */
[----:B------:R-:W-:Y:S01]  /*4800*/  UISETP.GE.AND UP0, UPT, UR39, 0x1, UPT ;  /* 0x000000012700788c */ /* 0x000fe2000bf06270 */
[----:B------:R-:W-:Y:S01]  /*4810*/  @!PT LDS RZ, [RZ] ;  /* 0x00000000fffff984 */ /* 0x000fe20000000800 */
[----:B------:R-:W-:Y:S01]  /*4820*/  @!PT LDS RZ, [RZ] ;  /* 0x00000000fffff984 */ /* 0x000fe20000000800 */
[----:B------:R-:W-:Y:S01]  /*4830*/  @!PT LDS RZ, [RZ] ;  /* 0x00000000fffff984 */ /* 0x000fe20000000800 */
[----:B------:R-:W-:Y:S01]  /*4840*/  @!PT LDS RZ, [RZ] ;  /* 0x00000000fffff984 */ /* 0x000fe20000000800 */
[----:B------:R3:W-:Y:S06]  /*4850*/  MEMBAR.ALL.CTA ;  /* 0x0000000000007992 */ /* 0x0007ec0000008000 */
[----:B---3--:R-:W3:Y:S02]  /*4860*/  FENCE.VIEW.ASYNC.S ;  /* 0x00000000000073c6 */ /* 0x008ee40000000000 */
[----:B---3--:R-:W-:Y:S01]  /*4870*/  SYNCS.ARRIVE.TRANS64.RED.A1T0 RZ, [UR56], RZ ;  /* 0x000000ffffff79a7 */ /* 0x008fe20008100438 */
[----:B--2---:R-:W-:Y:S11]  /*4880*/  LOP3.LUT P0, RZ, R6, 0x1, RZ, 0xc0, !PT ;  /* 0x0000000106ff7812 */ /* 0x004ff6000780c0ff */
[----:B------:R-:W-:Y:S02]  /*4890*/  @!UPT UIADD3 URZ, UPT, UPT, URZ, URZ, URZ ;  /* 0x000000fffffff290 */ /* 0x000fe4000fffe0ff */
[----:B------:R-:W-:Y:S01]  /*48a0*/  VOTEU.ANY UP3, P0 ;  /* 0x0000000000ff7886 */ /* 0x000fe20000060100 */
[----:B------:R-:W-:Y:S11]  /*48b0*/  PLOP3.LUT P0, PT, PT, PT, UP3, 0x80, 0x8 ;  /* 0x000000000008781c */ /* 0x000ff60003f0f038 */
[----:B------:R-:W-:Y:S02]  /*48c0*/  @!UPT UIADD3 URZ, UPT, UPT, URZ, URZ, URZ ;  /* 0x000000fffffff290 */ /* 0x000fe4000fffe0ff */
[----:B-1----:R-:W-:Y:S02]  /*48d0*/  @P0 MOV R3, R4 ;  /* 0x0000000400030202 */ /* 0x002fe40000000f00 */
[----:B------:R-:W-:Y:S02]  /*48e0*/  @P0 LOP3.LUT R0, R5, 0xffff, RZ, 0xc0, !PT ;  /* 0x0000ffff05000812 */ /* 0x000fe400078ec0ff */
[----:B------:R-:W-:Y:S02]  /*48f0*/  @P0 R2UR UR5, R3 ;  /* 0x00000000030502ca */ /* 0x000fe400000e0000 */
[----:B------:R-:W-:Y:S11]  /*4900*/  @P0 R2UR UR4, R0 ;  /* 0x00000000000402ca */ /* 0x000ff600000e0000 */
[----:B------:R-:W-:Y:S02]  /*4910*/  @UP3 UMOV UR15, UR5 ;  /* 0x00000005000f3c82 */ /* 0x000fe40008000000 */
[----:B------:R-:W-:Y:S01]  /*4920*/  @UP3 UMOV UR14, UR4 ;  /* 0x00000004000e3c82 */ /* 0x000fe20008000000 */
[----:B------:R-:W-:Y:S05]  /*4930*/  BRA.U !UP0, `(.L_x_65) ;  /* 0x0000000108c07547 */ /* 0x000fea000b800000 */
[----:B------:R-:W-:Y:S02]  /*4940*/  UIMAD.WIDE.U32 UR8, UR14, UR47, URZ ;  /* 0x0000002f0e0872a5 */ /* 0x000fe4000f8e00ff */
[----:B------:R-:W-:Y:S02]  /*4950*/  UP2UR UR16, UPR, URZ, 0x4 ;  /* 0x00000004ff107883 */ /* 0x000fe40008000000 */
[----:B------:R-:W-:Y:S02]  /*4960*/  UISETP.NE.AND UP2, UPT, UR46, 0x1, UPT ;  /* 0x000000012e00788c */ /* 0x000fe4000bf45270 */
[----:B------:R-:W-:Y:S02]  /*4970*/  UIMAD.WIDE.U32 UR10, UR15, UR44, URZ ;  /* 0x0000002c0f0a72a5 */ /* 0x000fe4000f8e00ff */
[----:B------:R-:W-:Y:S02]  /*4980*/  USEL UR4, UR48, UR52, !UP2 ;  /* 0x0000003430047287 */ /* 0x000fe4000d000000 */
[----:B------:R-:W-:Y:S02]  /*4990*/  UISETP.NE.AND UP0, UPT, UR30, 0x1, UPT ;  /* 0x000000011e00788c */ /* 0x000fe4000bf05270 */
[----:B------:R-:W-:Y:S02]  /*49a0*/  UP2UR UR21, UPR, URZ, 0x2 ;  /* 0x00000002ff157883 */ /* 0x000fe40008000000 */
[----:B------:R-:W-:Y:S02]  /*49b0*/  UISETP.NE.AND UP1, UPT, UR39, 0x1, UPT ;  /* 0x000000012700788c */ /* 0x000fe4000bf25270 */
[----:B------:R-:W-:Y:S02]  /*49c0*/  UIMAD.WIDE.U32 UR12, UR4, UR22, URZ ;  /* 0x00000016040c72a5 */ /* 0x000fe4000f8e00ff */
[----:B------:R-:W-:Y:S01]  /*49d0*/  USEL UR7, UR50, UR53, !UP0 ;  /* 0x0000003532077287 */ /* 0x000fe2000c000000 */
[----:B------:R-:W-:Y:S02]  /*49e0*/  UMOV UR5, UR9 ;  /* 0x0000000900057c82 */ /* 0x000fe40008000000 */
[----:B------:R-:W-:Y:S02]  /*49f0*/  USHF.R.U32.HI UR6, URZ, UR64, UR5 ;  /* 0x00000040ff067299 */ /* 0x000fe40008011605 */
[----:B------:R-:W-:Y:S02]  /*4a00*/  UIMAD.WIDE.U32 UR18, UR7, UR22, URZ ;  /* 0x00000016071272a5 */ /* 0x000fe4000f8e00ff */
[----:B------:R-:W-:Y:S02]  /*4a10*/  USEL UR6, UR14, UR6, !UP2 ;  /* 0x000000060e067287 */ /* 0x000fe4000d000000 */
[----:B------:R-:W-:Y:S01]  /*4a20*/  UISETP.NE.AND UP2, UPT, UR16, URZ, UPT ;  /* 0x000000ff1000728c */ /* 0x000fe2000bf45270 */
[----:B------:R-:W-:Y:S01]  /*4a30*/  UMOV UR5, UR11 ;  /* 0x0000000b00057c82 */ /* 0x000fe20008000000 */
[----:B------:R-:W-:Y:S02]  /*4a40*/  UIMAD.WIDE.U32 UR10, UR6, UR22, URZ ;  /* 0x00000016060a72a5 */ /* 0x000fe4000f8e00ff */
[----:B------:R-:W-:Y:S03]  /*4a50*/  USHF.R.U32.HI UR8, URZ, UR45, UR5 ;  /* 0x0000002dff087299 */ /* 0x000fe60008011605 */
[----:B------:R-:W-:Y:S02]  /*4a60*/  UMOV UR5, UR13 ;  /* 0x0000000d00057c82 */ /* 0x000fe40008000000 */
[----:B------:R-:W-:Y:S03]  /*4a70*/  @UP1 USHF.R.U32.HI UR4, URZ, UR23, UR5 ;  /* 0x00000017ff041299 */ /* 0x000fe60008011605 */
[----:B------:R-:W-:Y:S01]  /*4a80*/  UMOV UR5, UR19 ;  /* 0x0000001300057c82 */ /* 0x000fe20008000000 */
[----:B------:R-:W-:Y:S02]  /*4a90*/  UIMAD UR4, UR39, UR4, URZ ;  /* 0x00000004270472a4 */ /* 0x000fe4000f8e02ff */
[----:B------:R-:W-:Y:S02]  /*4aa0*/  @UP1 USHF.R.U32.HI UR7, URZ, UR23, UR5 ;  /* 0x00000017ff071299 */ /* 0x000fe40008011605 */
[----:B------:R-:W-:Y:S02]  /*4ab0*/  USEL UR5, UR15, UR8, !UP0 ;  /* 0x000000080f057287 */ /* 0x000fe4000c000000 */
[----:B------:R-:W-:Y:S02]  /*4ac0*/  UIMAD UR8, UR39, UR7, URZ ;  /* 0x00000007270872a4 */ /* 0x000fe4000f8e02ff */
[----:B------:R-:W-:Y:S03]  /*4ad0*/  UISETP.GE.AND UP0, UPT, UR6, UR4, UPT ;  /* 0x000000040600728c */ /* 0x000fe6000bf06270 */
[----:B------:R-:W-:Y:S01]  /*4ae0*/  UMOV UR4, UR11 ;  /* 0x0000000b00047c82 */ /* 0x000fe20008000000 */
[----:B------:R-:W-:Y:S02]  /*4af0*/  UISETP.GE.OR UP0, UPT, UR5, UR8, UP0 ;  /* 0x000000080500728c */ /* 0x000fe40008706670 */
[----:B------:R-:W-:Y:S02]  /*4b00*/  USHF.R.U32.HI UR4, URZ, UR23, UR4 ;  /* 0x00000017ff047299 */ /* 0x000fe40008011604 */
[----:B------:R-:W-:Y:S02]  /*4b10*/  UIMAD.WIDE.U32 UR8, UR5, UR22, URZ ;  /* 0x00000016050872a5 */ /* 0x000fe4000f8e00ff */
[----:B------:R-:W-:Y:S04]  /*4b20*/  USEL UR10, UR6, UR4, !UP1 ;  /* 0x00000004060a7287 */ /* 0x000fe8000c800000 */
[----:B------:R-:W-:Y:S01]  /*4b30*/  UIADD3 UR11, UPT, UPT, -UR10, URZ, URZ ;  /* 0x000000ff0a0b7290 */ /* 0x000fe2000fffe1ff */
[----:B------:R-:W-:Y:S02]  /*4b40*/  @!UP0 UMOV UR4, UR9 ;  /* 0x0000000900048c82 */ /* 0x000fe40008000000 */
[----:B------:R-:W-:Y:S02]  /*4b50*/  @!UP0 USHF.R.U32.HI UR4, URZ, UR23, UR4 ;  /* 0x00000017ff048299 */ /* 0x000fe40008011604 */
[----:B------:R-:W-:Y:S02]  /*4b60*/  UIMAD UR8, UR39, UR11, UR6 ;  /* 0x0000000b270872a4 */ /* 0x000fe4000f8e0206 */
[----:B------:R-:W-:Y:S02]  /*4b70*/  @!UP0 USEL UR4, UR5, UR4, !UP1 ;  /* 0x0000000405048287 */ /* 0x000fe4000c800000 */
[----:B------:R-:W-:Y:S02]  /*4b80*/  UISETP.NE.AND UP1, UPT, UR21, URZ, UPT ;  /* 0x000000ff1500728c */ /* 0x000fe4000bf25270 */
[----:B------:R-:W-:Y:S02]  /*4b90*/  @!UP0 UIMAD UR8, UR7, UR8, UR4 ;  /* 0x00000008070882a4 */ /* 0x000fe4000f8e0204 */
[----:B------:R-:W-:Y:S02]  /*4ba0*/  @!UP0 UIADD3 UR9, UPT, UPT, UR10, -UR4, URZ ;  /* 0x800000040a098290 */ /* 0x000fe4000fffe0ff */
[----:B------:R-:W-:Y:S02]  /*4bb0*/  UIADD3 UR4, UPT, UPT, -UR5, URZ, URZ ;  /* 0x000000ff05047290 */ /* 0x000fe4000fffe1ff */
[----:B------:R-:W-:Y:S02]  /*4bc0*/  UIADD3 UR7, UPT, UPT, -UR6, URZ, URZ ;  /* 0x000000ff06077290 */ /* 0x000fe4000fffe1ff */
[----:B------:R-:W-:Y:S02]  /*4bd0*/  @!UP0 UIMAD UR6, UR9, UR39, UR5 ;  /* 0x00000027090682a4 */ /* 0x000fe4000f8e0205 */
[----:B------:R-:W-:Y:S02]  /*4be0*/  UIMAD UR15, UR30, UR4, UR15 ;  /* 0x000000041e0f72a4 */ /* 0x000fe4000f8e020f */
[----:B------:R-:W-:Y:S01]  /*4bf0*/  UIMAD UR4, UR46, UR7, UR14 ;  /* 0x000000072e0472a4 */ /* 0x000fe2000f8e020e */
[----:B------:R-:W-:Y:S02]  /*4c00*/  @!UP0 UMOV UR5, UR8 ;  /* 0x0000000800058c82 */ /* 0x000fe40008000000 */
[----:B------:R-:W-:Y:S02]  /*4c10*/  UIMAD UR15, UR5, UR30, UR15 ;  /* 0x0000001e050f72a4 */ /* 0x000fe4000f8e020f */
[----:B------:R-:W-:Y:S11]  /*4c20*/  UIMAD UR14, UR6, UR46, UR4 ;  /* 0x0000002e060e72a4 */ /* 0x000ff6000f8e0204 */
[----:B------:R-:W-:Y:S01]  /*4c30*/  @!UPT UIADD3 URZ, UPT, UPT, URZ, URZ, URZ ;  /* 0x000000fffffff290 */ /* 0x000fe2000fffe0ff */
.L_x_65:
[----:B------:R-:W1:Y:S01]  /*4c40*/  @!UP4 LDCU.128 UR8, c[0x0][0xb10] ;  /* 0x00016200ff08c7ac */ /* 0x000e620008000c00 */
[----:B------:R-:W-:Y:S04]  /*4c50*/  MOV R0, UR20 ;  /* 0x0000001400007c02 */ /* 0x000fe80008000f00 */
[----:B------:R-:W-:Y:S01]  /*4c60*/  IABS R0, R0 ;  /* 0x0000000000007213 */ /* 0x000fe20000000000 */
[----:B------:R-:W2:Y:S01]  /*4c70*/  @!UP4 LDCU UR5, c[0x0][0xb0c] ;  /* 0x00016180ff05c7ac */ /* 0x000ea20008000800 */
[----:B------:R-:W3:Y:S01]  /*4c80*/  @!UP4 LDCU UR4, c[0x0][0xb20] ;  /* 0x00016400ff04c7ac */ /* 0x000ee20008000800 */
[----:B-1----:R-:W-:Y:S04]  /*4c90*/  UIMAD.WIDE.U32 UR6, UR15, UR8, URZ ;  /* 0x000000080f0672a5 */ /* 0x002fe8000f8e00ff */
[----:B------:R-:W-:Y:S02]  /*4ca0*/  @!UP4 USHF.R.U32.HI UR7, URZ, UR9, UR7 ;  /* 0x00000009ff07c299 */ /* 0x000fe40008011607 */
[----:B------:R-:W-:Y:S02]  /*4cb0*/  UIMAD.WIDE.U32 UR8, UR14, UR11, URZ ;  /* 0x0000000b0e0872a5 */ /* 0x000fe4000f8e00ff */
[----:B--2---:R-:W-:Y:S04]  /*4cc0*/  @!UP4 UISETP.NE.AND UP0, UPT, UR5, 0x1, UPT ;  /* 0x000000010500c88c */ /* 0x004fe8000bf05270 */
[----:B------:R-:W-:Y:S02]  /*4cd0*/  @!UP4 USEL UR7, UR15, UR7, !UP0 ;  /* 0x000000070f07c287 */ /* 0x000fe4000c000000 */
[----:B------:R-:W-:Y:S01]  /*4ce0*/  @!UP4 UISETP.NE.AND UP0, UPT, UR10, 0x1, UPT ;  /* 0x000000010a00c88c */ /* 0x000fe2000bf05270 */
[----:B------:R-:W-:Y:S02]  /*4cf0*/  @!UP4 UMOV UR6, UR9 ;  /* 0x000000090006cc82 */ /* 0x000fe40008000000 */
[----:B---3--:R-:W-:Y:S04]  /*4d00*/  @!UP4 USHF.R.U32.HI UR6, URZ, UR4, UR6 ;  /* 0x00000004ff06c299 */ /* 0x008fe80008011606 */
[----:B------:R-:W-:Y:S04]  /*4d10*/  @!UP4 USEL UR6, UR14, UR6, !UP0 ;  /* 0x000000060e06c287 */ /* 0x000fe8000c000000 */
[----:B------:R-:W-:Y:S02]  /*4d20*/  @!UP4 UIADD3 UR4, UPT, UPT, -UR7, UR6, URZ ;  /* 0x000000060704c290 */ /* 0x000fe4000fffe1ff */
[----:B------:R-:W-:Y:S02]  /*4d30*/  @!UP4 UIADD3 UR6, UPT, UPT, UR7, -UR6, URZ ;  /* 0x800000060706c290 */ /* 0x000fe4000fffe0ff */
[----:B------:R-:W-:Y:S02]  /*4d40*/  @!UP4 UIMAD UR15, UR4, UR5, UR15 ;  /* 0x00000005040fc2a4 */ /* 0x000fe4000f8e020f */
[----:B------:R-:W-:Y:S01]  /*4d50*/  @!UP4 UIMAD UR14, UR6, UR10, UR14 ;  /* 0x0000000a060ec2a4 */ /* 0x000fe2000f8e020e */
[----:B------:R-:W-:Y:S11]  /*4d60*/  BRA.U UP2, `(.L_x_66) ;  /* 0x0000000102107547 */ /* 0x000ff6000b800000 */
[----:B------:R-:W-:Y:S04]  /*4d70*/  MOV R3, UR63 ;  /* 0x0000003f00037c02 */ /* 0x000fe80008000f00 */
[----:B------:R-:W-:Y:S04]  /*4d80*/  SHF.L.U32 R12, R3, 0x1f, RZ ;  /* 0x0000001f030c7819 */ /* 0x000fe800000006ff */
[----:B------:R-:W1:Y:S02]  /*4d90*/  SYNCS.PHASECHK.TRANS64.TRYWAIT P1, [UR31+0xc8], R12 ;  /* 0x0000c80cff0075a7 */ /* 0x000e64000802111f */
[----:B-1----:R-:W-:Y:S05]  /*4da0*/  @!P1 BRA `(.L_x_67) ;  /* 0x0000005000109947 */ /* 0x002fea0003800000 */
.L_x_66:
[----:B------:R-:W-:Y:S01]  /*4db0*/  UISETP.NE.AND UP2, UPT, UR41, URZ, UPT ;  /* 0x000000ff2900728c */ /* 0x000fe2000bf45270 */
[----:B------:R-:W-:Y:S01]  /*4dc0*/  R2UR UR4, R0 ;  /* 0x00000000000472ca */ /* 0x000fe200000e0000 */
[----:B------:R-:W-:Y:S01]  /*4dd0*/  USHF.L.U32 UR35, UR24, 0x6, URZ ;  /* 0x0000000618237899 */ /* 0x000fe200080006ff */
[----:B------:R-:W-:Y:S05]  /*4de0*/  IMAD.U32 R0, RZ, RZ, UR41 ;  /* 0x00000029ff007e24 */ /* 0x000fea000f8e00ff */
[----:B------:R-:W-:Y:S04]  /*4df0*/  IABS R9, R0 ;  /* 0x0000000000097213 */ /* 0x000fe80000000000 */
[----:B------:R-:W2:Y:S02]  /*4e00*/  I2F.RP R16, R9 ;  /* 0x0000000900107306 */ /* 0x000ea40000209400 */
[----:B------:R-:W-:Y:S07]  /*4e10*/  UIMAD.WIDE.U32 UR6, UR51, UR4, URZ ;  /* 0x00000004330672a5 */ /* 0x000fee000f8e00ff */
[----:B------:R-:W-:Y:S02]  /*4e20*/  UMOV UR36, UR7 ;  /* 0x0000000700247c82 */ /* 0x000fe40008000000 */
[----:B------:R-:W-:Y:S04]  /*4e30*/  UIMAD UR4, UR36, UR57, UR4 ;  /* 0x00000039240472a4 */ /* 0x000fe8000f8e0204 */
[----:B------:R-:W-:Y:S01]  /*4e40*/  UISETP.GT.U32.AND UP0, UPT, UR38, UR4, UPT ;  /* 0x000000042600728c */ /* 0x000fe2000bf04070 */
[----:B--2---:R-:W2:Y:S10]  /*4e50*/  MUFU.RCP R0, R16 ;  /* 0x0000001000007308 */ /* 0x004eb40000001000 */
[----:B------:R-:W-:Y:S02]  /*4e60*/  @!UP0 UIADD3 UR4, UPT, UPT, UR4, -UR38, URZ ;  /* 0x8000002604048290 */ /* 0x000fe4000fffe0ff */
[----:B------:R-:W-:Y:S02]  /*4e70*/  @!UP0 UIADD3 UR36, UPT, UPT, UR36, 0x1, URZ ;  /* 0x0000000124248890 */ /* 0x000fe4000fffe0ff */
[----:B------:R-:W-:Y:S02]  /*4e80*/  UISETP.GE.U32.AND UP0, UPT, UR4, UR38, UPT ;  /* 0x000000260400728c */ /* 0x000fe4000bf06070 */
[----:B------:R-:W-:Y:S01]  /*4e90*/  ULOP3.LUT UR4, UR20, UR40, URZ, 0x3c, !UPT ;  /* 0x0000002814047292 */ /* 0x000fe2000f8e3cff */
[----:B--2---:R-:W-:Y:S04]  /*4ea0*/  VIADD R11, R0, 0xffffffe ;  /* 0x0ffffffe000b7836 */ /* 0x004fe80000000000 */
[----:B------:R-:W1:Y:S04]  /*4eb0*/  F2I.FTZ.U32.TRUNC.NTZ R13, R11 ;  /* 0x0000000b000d7305 */ /* 0x000e68000021f000 */
[----:B------:R-:W-:Y:S02]  /*4ec0*/  @UP0 UIADD3 UR36, UPT, UPT, UR36, 0x1, URZ ;  /* 0x0000000124240890 */ /* 0x000fe4000fffe0ff */
[----:B------:R-:W-:Y:S01]  /*4ed0*/  UISETP.GE.AND UP0, UPT, UR4, URZ, UPT ;  /* 0x000000ff0400728c */ /* 0x000fe2000bf06270 */
[--C-:B-1----:R-:W-:Y:S10]  /*4ee0*/  IMAD.MOV R12, RZ, RZ, -R13.reuse ;  /* 0x000000ffff0c7224 */ /* 0x102ff400078e0a0d */
[----:B------:R-:W-:Y:S02]  /*4ef0*/  @!UP0 UIADD3 UR36, UPT, UPT, -UR36, URZ, URZ ;  /* 0x000000ff24248290 */ /* 0x000fe4000fffe1ff */
[----:B------:R-:W-:Y:S01]  /*4f00*/  @!UP6 ULOP3.LUT UR36, URZ, UR40, URZ, 0x33, !UPT ;  /* 0x00000028ff24e292 */ /* 0x000fe2000f8e33ff */
[----:B------:R-:W-:Y:S02]  /*4f10*/  IMAD R3, R12, R9, RZ ;  /* 0x000000090c037224 */ /* 0x000fe400078e02ff */
[----:B------:R-:W-:Y:S01]  /*4f20*/  IMAD.MOV.U32 R12, RZ, RZ, RZ ;  /* 0x000000ffff0c7224 */ /* 0x000fe200078e00ff */
[----:B------:R-:W-:Y:S02]  /*4f30*/  ULOP3.LUT UR4, UR36, UR41, URZ, 0x3c, !UPT ;  /* 0x0000002924047292 */ /* 0x000fe4000f8e3cff */
[----:B------:R-:W-:Y:S01]  /*4f40*/  MOV R0, UR36 ;  /* 0x0000002400007c02 */ /* 0x000fe20008000f00 */
[----:B------:R-:W-:Y:S01]  /*4f50*/  IMAD.HI.U32 R13, R13, R3, R12 ;  /* 0x000000030d0d7227 */ /* 0x000fe200078e000c */
[----:B------:R-:W-:Y:S02]  /*4f60*/  UISETP.GE.AND UP0, UPT, UR4, URZ, UPT ;  /* 0x000000ff0400728c */ /* 0x000fe4000bf06270 */
[----:B------:R-:W-:Y:S01]  /*4f70*/  IABS R0, R0 ;  /* 0x0000000000007213 */ /* 0x000fe20000000000 */
[----:B------:R-:W-:Y:S04]  /*4f80*/  UIADD3 UR4, UPT, UPT, -UR36, URZ, URZ ;  /* 0x000000ff24047290 */ /* 0x000fe8000fffe1ff */
[----:B------:R-:W-:Y:S01]  /*4f90*/  IMAD.HI.U32 R13, R13, R0, RZ ;  /* 0x000000000d0d7227 */ /* 0x000fe200078e00ff */
[----:B------:R-:W-:Y:S03]  /*4fa0*/  UIMAD UR4, UR40, UR4, UR20 ;  /* 0x00000004280472a4 */ /* 0x000fe6000f8e0214 */
[----:B------:R-:W-:Y:S01]  /*4fb0*/  IMAD.MOV R3, RZ, RZ, -R13 ;  /* 0x000000ffff037224 */ /* 0x000fe200078e0a0d */
[----:B------:R-:W-:Y:S03]  /*4fc0*/  USHF.L.U32 UR34, UR4, 0x7, URZ ;  /* 0x0000000704227899 */ /* 0x000fe600080006ff */
[C---:B------:R-:W-:Y:S05]  /*4fd0*/  IMAD R0, R9.reuse, R3, R0 ;  /* 0x0000000309007224 */ /* 0x040fea00078e0200 */
[----:B------:R-:W-:Y:S11]  /*4fe0*/  ISETP.GT.U32.AND P1, PT, R9, R0, PT ;  /* 0x000000000900720c */ /* 0x000ff60003f24070 */
[----:B------:R-:W-:Y:S02]  /*4ff0*/  @!UPT UIADD3 URZ, UPT, UPT, URZ, URZ, URZ ;  /* 0x000000fffffff290 */ /* 0x000fe4000fffe0ff */
[-C--:B------:R-:W-:Y:S01]  /*5000*/  @!P1 IADD3 R0, PT, PT, R0, -R9.reuse, RZ ;  /* 0x8000000900009210 */ /* 0x080fe20007ffe0ff */
[----:B------:R-:W-:Y:S01]  /*5010*/  @!P1 VIADD R13, R13, 0x1 ;  /* 0x000000010d0d9836 */ /* 0x000fe20000000000 */
[----:B------:R-:W-:Y:S02]  /*5020*/  ISETP.NE.U32.AND P1, PT, RZ, UR42, PT ;  /* 0x0000002aff007c0c */ /* 0x000fe4000bf25070 */
[----:B------:R-:W-:Y:S02]  /*5030*/  ISETP.GE.U32.AND P2, PT, R0, R9, PT ;  /* 0x000000090000720c */ /* 0x000fe40003f46070 */
[----:B------:R-:W-:Y:S02]  /*5040*/  ISETP.NE.AND.EX P1, PT, RZ, UR43, PT, P1 ;  /* 0x0000002bff007c0c */ /* 0x000fe4000bf25310 */
[----:B------:R-:W-:Y:S09]  /*5050*/  SHF.L.U32 R9, R10, 0x1f, RZ ;  /* 0x0000001f0a097819 */ /* 0x000ff200000006ff */
[----:B------:R-:W-:Y:S04]  /*5060*/  @P2 IADD3 R13, PT, PT, R13, 0x1, RZ ;  /* 0x000000010d0d2810 */ /* 0x000fe80007ffe0ff */
[----:B------:R-:W-:Y:S11]  /*5070*/  R2UR UR37, R13 ;  /* 0x000000000d2572ca */ /* 0x000ff600000e0000 */
[----:B------:R-:W-:Y:S02]  /*5080*/  @!UPT UIADD3 URZ, UPT, UPT, URZ, URZ, URZ ;  /* 0x000000fffffff290 */ /* 0x000fe4000fffe0ff */
[----:B------:R-:W-:Y:S02]  /*5090*/  @!UP0 UIADD3 UR37, UPT, UPT, -UR37, URZ, URZ ;  /* 0x000000ff25258290 */ /* 0x000fe4000fffe1ff */
[----:B------:R-:W-:Y:S04]  /*50a0*/  @!UP2 ULOP3.LUT UR37, URZ, UR41, URZ, 0x33, !UPT ;  /* 0x00000029ff25a292 */ /* 0x000fe8000f8e33ff */
[----:B------:R-:W-:Y:S04]  /*50b0*/  UIADD3 UR5, UPT, UPT, -UR37, URZ, URZ ;  /* 0x000000ff25057290 */ /* 0x000fe8000fffe1ff */
[----:B------:R-:W-:Y:S01]  /*50c0*/  UIMAD UR36, UR41, UR5, UR36 ;  /* 0x00000005292472a4 */ /* 0x000fe2000f8e0224 */
[----:B------:R-:W-:Y:S11]  /*50d0*/  BRA.U !UP5, `(.L_x_68) ;  /* 0x000000010d387547 */ /* 0x000ff6000b800000 */
[----:B------:R-:W-:Y:S01]  /*50e0*/  UISETP.NE.AND UP1, UPT, UR62, URZ, UPT ;  /* 0x000000ff3e00728c */ /* 0x000fe2000bf25270 */
[----:B------:R-:W-:Y:S01]  /*50f0*/  HFMA2 R0, -RZ, RZ, 0, 5.9604644775390625e-08 ;  /* 0x00000001ff007431 */ /* 0x000fe200000001ff */
[----:B------:R-:W1:Y:S01]  /*5100*/  LDCU.64 UR8, c[0x0][0x358] ;  /* 0x00006b00ff0877ac */ /* 0x000e620008000a00 */
[----:B------:R-:W-:Y:S03]  /*5110*/  IMAD.MOV.U32 R69, RZ, RZ, 0x1 ;  /* 0x00000001ff457424 */ /* 0x000fe600078e00ff */
[----:B------:R-:W-:Y:S05]  /*5120*/  PLOP3.LUT P2, PT, PT, PT, UP1, 0x80, 0x8 ;  /* 0x000000000008781c */ /* 0x000fea0003f4f018 */
[----:B------:R-:W2:Y:S01]  /*5130*/  @UP1 LDCU.64 UR4, c[0x0][0x888] ;  /* 0x00011100ff0417ac */ /* 0x000ea20008000a00 */
[----:B------:R-:W-:Y:S07]  /*5140*/  @UP1 UIMAD UR6, UR49, UR42, URZ ;  /* 0x0000002a310612a4 */ /* 0x000fee000f8e02ff */
[----:B------:R-:W-:Y:S01]  /*5150*/  @!P2 PRMT R69, R0, 0x7610, R69 ;  /* 0x000076100045a816 */ /* 0x000fe20000000045 */
[----:B--2---:R-:W-:Y:S06]  /*5160*/  @UP1 UIMAD.WIDE UR4, UR6, 0x4, UR4 ;  /* 0x00000004060418a5 */ /* 0x004fec000f8e0204 */
[----:B------:R-:W-:Y:S01]  /*5170*/  IMAD.U32 R12, RZ, RZ, UR4 ;  /* 0x00000004ff0c7e24 */ /* 0x000fe2000f8e00ff */
[----:B------:R-:W-:Y:S04]  /*5180*/  MOV R13, UR5 ;  /* 0x00000005000d7c02 */ /* 0x000fe80008000f00 */
[----:B------:R-:W2:Y:S01]  /*5190*/  @!UP1 LDCU UR4, c[0x0][0x880] ;  /* 0x00011000ff0497ac */ /* 0x000ea20008000800 */
[----:B-1---5:R1:W5:Y:S02]  /*51a0*/  @P2 LDG.E R27, desc[UR8][R12.64] ;  /* 0x000000080c1b2981 */ /* 0x022364000c1e1900 */
[----:B-12---:R-:W-:Y:S07]  /*51b0*/  @!P2 IMAD.U32 R27, RZ, RZ, UR4 ;  /* 0x00000004ff1bae24 */ /* 0x006fee000f8e00ff */
.L_x_68:
[----:B-----5:R-:W-:Y:S01]  /*51c0*/  @!P1 FSETP.EQ.AND P3, PT, R27, RZ, PT ;  /* 0x000000ff1b00920b */ /* 0x020fe20003f62000 */
[----:B------:R-:W-:Y:S01]  /*51d0*/  @!UPT UIADD3 URZ, UPT, UPT, URZ, URZ, URZ ;  /* 0x000000fffffff290 */ /* 0x000fe2000fffe0ff */
[----:B------:R-:W-:Y:S11]  /*51e0*/  @!P1 BRA `(.L_x_69) ;  /* 0x0000000000149947 */ /* 0x000ff60003800000 */
[----:B------:R-:W-:Y:S02]  /*51f0*/  LOP3.LUT P1, RZ, R69, 0xff, RZ, 0xc0, !PT ;  /* 0x000000ff45ff7812 */ /* 0x000fe4000782c0ff */
[----:B------:R-:W-:Y:S04]  /*5200*/  PLOP3.LUT P3, PT, PT, PT, UP1, 0x80, 0x8 ;  /* 0x000000000008781c */ /* 0x000fe80003f6f018 */
[----:B------:R-:W-:Y:S07]  /*5210*/  PLOP3.LUT P3, PT, P3, PT, PT, 0x8, 0x80 ;  /* 0x000000000080781c */ /* 0x000fee0001f6e170 */
[----:B------:R-:W-:Y:S11]  /*5220*/  @P1 FSETP.EQ.AND P3, PT, R27, RZ, PT ;  /* 0x000000ff1b00120b */ /* 0x000ff60003f62000 */
[----:B------:R-:W-:Y:S02]  /*5230*/  @!UPT UIADD3 URZ, UPT, UPT, URZ, URZ, URZ ;  /* 0x000000fffffff290 */ /* 0x000fe4000fffe0ff */
.L_x_69:
[----:B------:R-:W1:Y:S01]  /*5240*/  SYNCS.PHASECHK.TRANS64.TRYWAIT P1, [UR31+0xa0], R9 ;  /* 0x0000a009ff0075a7 */ /* 0x000e62000802111f */
[----:B------:R-:W-:Y:S04]  /*5250*/  ELECT P2, URZ, PT ;  /* 0x0000000000ff782f */ /* 0x000fe80003840000 */
[----:B------:R-:W-:Y:S01]  /*5260*/  PLOP3.LUT P2, PT, P3, P2, PT, 0xf2, 0x2f ;  /* 0x00000000002f781c */ /* 0x000fe20001f45e72 */
[----:B------:R-:W-:Y:S01]  /*5270*/  @!UPT UIADD3 URZ, UPT, UPT, URZ, URZ, URZ ;  /* 0x000000fffffff290 */ /* 0x000fe2000fffe0ff */
[----:B-1----:R-:W-:Y:S11]  /*5280*/  @!P1 BRA `(.L_x_70) ;  /* 0x0000004800f09947 */ /* 0x002ff60003800000 */
.L_x_162:
[----:B------:R-:W-:Y:S01]  /*5290*/  @!P2 IADD3 R3, P1, PT, R14, 0x580, RZ ;  /* 0x000005800e03a810 */ /* 0x000fe20007f3e0ff */
[----:B------:R-:W-:Y:S01]  /*52a0*/  VOTEU.ALL UP0, P2 ;  /* 0x0000000000ff7886 */ /* 0x000fe20001000000 */
[----:B------:R-:W-:Y:S01]  /*52b0*/  UMOV UR6, 0x0 ;  /* 0x0000000000067882 */ /* 0x000fe20000000000 */
[----:B------:R-:W-:Y:S01]  /*52c0*/  UMOV UR7, 0x10000000 ;  /* 0x1000000000077882 */ /* 0x000fe20000000000 */
[----:B------:R-:W-:Y:S01]  /*52d0*/  @!P2 R2UR UR5, R3 ;  /* 0x000000000305a2ca */ /* 0x000fe200000e0000 */
[----:B-1----:R-:W-:Y:S01]  /*52e0*/  @!P2 IMAD.X R0, RZ, RZ, R15, P1 ;  /* 0x000000ffff00a224 */ /* 0x002fe200008e060f */
[----:B------:R-:W-:Y:S01]  /*52f0*/  @!UP0 UIADD3 UR32, UPT, UPT, UR31, 0x400, URZ ;  /* 0x000004001f208890 */ /* 0x000fe2000fffe0ff */
[----:B------:R-:W-:Y:S03]  /*5300*/  VOTEU.ALL UP0, P2 ;  /* 0x0000000000ff7886 */ /* 0x000fe60001000000 */
[----:B------:R-:W-:Y:S01]  /*5310*/  @!P2 R2UR UR4, R0 ;  /* 0x000000000004a2ca */ /* 0x000fe200000e0000 */
[----:B------:R-:W-:Y:S06]  /*5320*/  @!P2 IMAD.MOV.U32 R0, RZ, RZ, 0x2000 ;  /* 0x00002000ff00a424 */ /* 0x000fec00078e00ff */
[----:B------:R-:W-:Y:S06]  /*5330*/  IMAD.U32 R12, RZ, RZ, UR5 ;  /* 0x00000005ff0c7e24 */ /* 0x000fec000f8e00ff */
[----:B------:R-:W-:Y:S01]  /*5340*/  IMAD.U32 R13, RZ, RZ, UR4 ;  /* 0x00000004ff0d7e24 */ /* 0x000fe2000f8e00ff */
[----:B------:R-:W-:Y:S04]  /*5350*/  @!P2 R2UR UR4, R12 ;  /* 0x000000000c04a2ca */ /* 0x000fe800000e0000 */
[----:B------:R-:W-:Y:S11]  /*5360*/  @!P2 R2UR UR5, R13 ;  /* 0x000000000d05a2ca */ /* 0x000ff600000e0000 */
[----:B------:R-:W-:Y:S02]  /*5370*/  @!UPT UIADD3 URZ, UPT, UPT, URZ, URZ, URZ ;  /* 0x000000fffffff290 */ /* 0x000fe4000fffe0ff */
[----:B------:R1:W-:Y:S01]  /*5380*/  @!UP0 UTMALDG.4D [UR32], [UR4], desc[UR6] ;  /* 0x00000620040085b4 */ /* 0x0003e20008019000 */
[----:B------:R1:W-:Y:S01]  /*5390*/  @!P2 SYNCS.ARRIVE.TRANS64.RED.A0TR RZ, [UR31+0x80], R0 ;  /* 0x00008000ffffa9a7 */ /* 0x0003e2000830041f */
[----:B------:R-:W-:Y:S01]  /*53a0*/  SYNCS.ARRIVE.TRANS64.RED.A1T0 RZ, [UR61], RZ ;  /* 0x000000ffffff79a7 */ /* 0x000fe2000810043d */
[----:B------:R-:W2:Y:S02]  /*53b0*/  SYNCS.PHASECHK.TRANS64.TRYWAIT P1, [UR31+0xa8], R9 ;  /* 0x0000a809ff0075a7 */ /* 0x000ea4000802111f */
[----:B-12---:R-:W-:Y:S05]  /*53c0*/  @!P1 BRA `(.L_x_71) ;  /* 0x0000004800b89947 */ /* 0x006fea0003800000 */
.L_x_164:
[----:B------:R-:W-:Y:S01]  /*53d0*/  @!P2 IADD3 R3, P1, PT, R14, 0x580, RZ ;  /* 0x000005800e03a810 */ /* 0x000fe20007f3e0ff */
[----:B------:R-:W-:Y:S01]  /*53e0*/  VOTEU.ALL UP0, P2 ;  /* 0x0000000000ff7886 */ /* 0x000fe20001000000 */
[----:B------:R-:W-:Y:S01]  /*53f0*/  UMOV UR6, 0x0 ;  /* 0x0000000000067882 */ /* 0x000fe20000000000 */
[----:B------:R-:W-:Y:S01]  /*5400*/  UMOV UR7, 0x10000000 ;  /* 0x1000000000077882 */ /* 0x000fe20000000000 */
[----:B------:R-:W-:Y:S01]  /*5410*/  @!P2 R2UR UR5, R3 ;  /* 0x000000000305a2ca */ /* 0x000fe200000e0000 */
[----:B-1----:R-:W-:Y:S01]  /*5420*/  @!P2 IMAD.X R0, RZ, RZ, R15, P1 ;  /* 0x000000ffff00a224 */ /* 0x002fe200008e060f */
[----:B------:R-:W-:Y:S02]  /*5430*/  @!UP0 UIADD3 UR26, UPT, UPT, UR34, 0x20, URZ ;  /* 0x00000020221a8890 */ /* 0x000fe4000fffe0ff */
[----:B------:R-:W-:Y:S02]  /*5440*/  @!UP0 UIADD3 UR24, UPT, UPT, UR31, 0x2400, URZ ;  /* 0x000024001f188890 */ /* 0x000fe4000fffe0ff */
[----:B------:R-:W-:Y:S01]  /*5450*/  @!P2 R2UR UR4, R0 ;  /* 0x000000000004a2ca */ /* 0x000fe200000e0000 */
[----:B------:R-:W-:Y:S01]  /*5460*/  VOTEU.ALL UP0, P2 ;  /* 0x0000000000ff7886 */ /* 0x000fe20001000000 */
[----:B------:R-:W-:Y:S01]  /*5470*/  @!P2 IMAD.MOV.U32 R0, RZ, RZ, 0x2000 ;  /* 0x00002000ff00a424 */ /* 0x000fe200078e00ff */
[----:B------:R-:W-:Y:S01]  /*5480*/  UMOV UR27, UR35 ;  /* 0x00000023001b7c82 */ /* 0x000fe20008000000 */
[----:B------:R-:W-:Y:S01]  /*5490*/  UMOV UR28, UR36 ;  /* 0x00000024001c7c82 */ /* 0x000fe20008000000 */
[----:B------:R-:W-:Y:S02]  /*54a0*/  UMOV UR29, UR37 ;  /* 0x00000025001d7c82 */ /* 0x000fe40008000000 */
        /* <DEDUP_REMOVED lines=10> */
.L_x_166:
[----:B------:R-:W-:Y:S01]  /*5550*/  @!P2 IADD3 R3, P1, PT, R14, 0x580, RZ ;  /* 0x000005800e03a810 */ /* 0x000fe20007f3e0ff */
[----:B------:R-:W-:Y:S01]  /*5560*/  VOTEU.ALL UP0, P2 ;  /* 0x0000000000ff7886 */ /* 0x000fe20001000000 */
[----:B------:R-:W-:Y:S01]  /*5570*/  UMOV UR6, 0x0 ;  /* 0x0000000000067882 */ /* 0x000fe20000000000 */
[----:B------:R-:W-:Y:S01]  /*5580*/  UMOV UR7, 0x10000000 ;  /* 0x1000000000077882 */ /* 0x000fe20000000000 */
[----:B------:R-:W-:Y:S01]  /*5590*/  @!P2 R2UR UR5, R3 ;  /* 0x000000000305a2ca */ /* 0x000fe200000e0000 */
[----:B-1----:R-:W-:Y:S01]  /*55a0*/  @!P2 IMAD.X R0, RZ, RZ, R15, P1 ;  /* 0x000000ffff00a224 */ /* 0x002fe200008e060f */
[----:B------:R-:W-:Y:S01]  /*55b0*/  @!UP0 UIADD3 UR18, UPT, UPT, UR34, 0x40, URZ ;  /* 0x0000004022128890 */ /* 0x000fe2000fffe0ff */
[----:B------:R-:W-:Y:S01]  /*55c0*/  @P0 SHF.R.U32.HI R4, RZ, 0x10, R5 ;  /* 0x00000010ff040819 */ /* 0x000fe20000011605 */
[----:B------:R-:W-:Y:S02]  /*55d0*/  @!UP0 UIADD3 UR16, UPT, UPT, UR31, 0x4400, URZ ;  /* 0x000044001f108890 */ /* 0x000fe4000fffe0ff */
[----:B------:R-:W-:Y:S01]  /*55e0*/  @!P2 R2UR UR4, R0 ;  /* 0x000000000004a2ca */ /* 0x000fe200000e0000 */
[----:B------:R-:W-:Y:S01]  /*55f0*/  VOTEU.ALL UP0, P2 ;  /* 0x0000000000ff7886 */ /* 0x000fe20001000000 */
[----:B------:R-:W-:Y:S01]  /*5600*/  @!P2 IMAD.MOV.U32 R0, RZ, RZ, 0x2000 ;  /* 0x00002000ff00a424 */ /* 0x000fe200078e00ff */
[----:B------:R-:W-:Y:S01]  /*5610*/  UMOV UR19, UR35 ;  /* 0x0000002300137c82 */ /* 0x000fe20008000000 */
[----:B------:R-:W-:Y:S01]  /*5620*/  UMOV UR20, UR36 ;  /* 0x0000002400147c82 */ /* 0x000fe20008000000 */
[----:B------:R-:W-:Y:S01]  /*5630*/  UMOV UR21, UR37 ;  /* 0x0000002500157c82 */ /* 0x000fe20008000000 */
[----:B------:R-:W-:Y:S01]  /*5640*/  @P0 R2UR UR49, R4 ;  /* 0x00000000043102ca */ /* 0x000fe200000e0000 */
        /* <DEDUP_REMOVED lines=10> */
.L_x_168:
[----:B------:R-:W-:Y:S01]  /*56f0*/  @!P2 IADD3 R3, P0, PT, R14, 0x580, RZ ;  /* 0x000005800e03a810 */ /* 0x000fe20007f1e0ff */
[----:B------:R-:W-:Y:S01]  /*5700*/  VOTEU.ALL UP0, P2 ;  /* 0x0000000000ff7886 */ /* 0x000fe20001000000 */
[----:B------:R-:W-:Y:S01]  /*5710*/  UMOV UR6, 0x0 ;  /* 0x0000000000067882 */ /* 0x000fe20000000000 */
[----:B------:R-:W-:Y:S01]  /*5720*/  UMOV UR7, 0x10000000 ;  /* 0x1000000000077882 */ /* 0x000fe20000000000 */
[----:B------:R-:W-:Y:S01]  /*5730*/  @!P2 R2UR UR5, R3 ;  /* 0x000000000305a2ca */ /* 0x000fe200000e0000 */
[----:B-1----:R-:W-:Y:S01]  /*5740*/  @!P2 IMAD.X R0, RZ, RZ, R15, P0 ;  /* 0x000000ffff00a224 */ /* 0x002fe200000e060f */
[----:B------:R-:W-:Y:S01]  /*5750*/  @!UP0 UIADD3 UR10, UPT, UPT, UR34, 0x60, URZ ;  /* 0x00000060220a8890 */ /* 0x000fe2000fffe0ff */
[----:B------:R-:W-:Y:S01]  /*5760*/  LOP3.LUT R10, R10, 0x1, RZ, 0x3c, !PT ;  /* 0x000000010a0a7812 */ /* 0x000fe200078e3cff */
[----:B------:R-:W-:Y:S01]  /*5770*/  @!UP0 UIADD3 UR8, UPT, UPT, UR31, 0x6400, URZ ;  /* 0x000064001f088890 */ /* 0x000fe2000fffe0ff */
[----:B------:R-:W-:Y:S01]  /*5780*/  LOP3.LUT R8, R8, 0x1, RZ, 0x3c, !PT ;  /* 0x0000000108087812 */ /* 0x000fe200078e3cff */
[----:B------:R-:W-:Y:S01]  /*5790*/  @!UP0 UIADD3 UR9, UPT, UPT, UR31, 0x98, URZ ;  /* 0x000000981f098890 */ /* 0x000fe2000fffe0ff */
[----:B------:R-:W-:Y:S01]  /*57a0*/  @!P2 R2UR UR4, R0 ;  /* 0x000000000004a2ca */ /* 0x000fe200000e0000 */
[----:B------:R-:W-:Y:S01]  /*57b0*/  VOTEU.ALL UP0, P2 ;  /* 0x0000000000ff7886 */ /* 0x000fe20001000000 */
[----:B------:R-:W-:Y:S01]  /*57c0*/  UMOV UR11, UR35 ;  /* 0x00000023000b7c82 */ /* 0x000fe20008000000 */
[----:B------:R-:W-:Y:S01]  /*57d0*/  UMOV UR12, UR36 ;  /* 0x00000024000c7c82 */ /* 0x000fe20008000000 */
[----:B------:R-:W-:Y:S01]  /*57e0*/  UMOV UR13, UR37 ;  /* 0x00000025000d7c82 */ /* 0x000fe20008000000 */
[----:B------:R-:W-:Y:S01]  /*57f0*/  UIADD3 UR20, UPT, UPT, UR14, UR55, URZ ;  /* 0x000000370e147290 */ /* 0x000fe2000fffe0ff */
[----:B------:R-:W-:Y:S01]  /*5800*/  IMAD.U32 R4, RZ, RZ, UR5 ;  /* 0x00000005ff047e24 */ /* 0x000fe2000f8e00ff */
[----:B------:R-:W-:Y:S02]  /*5810*/  UIADD3 UR24, UPT, UPT, UR15, UR54, URZ ;  /* 0x000000360f187290 */ /* 0x000fe4000fffe0ff */
[----:B------:R-:W-:Y:S04]  /*5820*/  UPLOP3.LUT UP2, UPT, UPT, UPT, UPT, 0x80, 0x8 ;  /* 0x000000000008789c */ /* 0x000fe80003f4f070 */
[----:B------:R-:W-:Y:S01]  /*5830*/  IMAD.U32 R5, RZ, RZ, UR4 ;  /* 0x00000004ff057e24 */ /* 0x000fe2000f8e00ff */
[----:B------:R-:W-:Y:S04]  /*5840*/  @!P2 R2UR UR4, R4 ;  /* 0x000000000404a2ca */ /* 0x000fe800000e0000 */
[----:B------:R-:W-:Y:S11]  /*5850*/  @!P2 R2UR UR5, R5 ;  /* 0x000000000505a2ca */ /* 0x000ff600000e0000 */
[----:B------:R-:W-:Y:S02]  /*5860*/  @!UPT UIADD3 URZ, UPT, UPT, URZ, URZ, URZ ;  /* 0x000000fffffff290 */ /* 0x000fe4000fffe0ff */
[----:B------:R1:W-:Y:S01]  /*5870*/  @!UP0 UTMALDG.4D [UR8], [UR4], desc[UR6] ;  /* 0x00000608040085b4 */ /* 0x0003e20008019000 */
[----:B------:R1:W-:Y:S01]  /*5880*/  @!P2 SYNCS.ARRIVE.TRANS64.RED.A0TR RZ, [UR31+0x98], R2 ;  /* 0x00009802ffffa9a7 */ /* 0x0003e2000830041f */
[----:B------:R-:W-:Y:S01]  /*5890*/  SYNCS.ARRIVE.TRANS64.RED.A1T0 RZ, [UR58], RZ ;  /* 0x000000ffffff79a7 */ /* 0x000fe2000810043a */
[----:B------:R-:W-:Y:S05]  /*58a0*/  BRA.U UP3, `(.L_x_74) ;  /* 0xffffffed03c47547 */ /* 0x000fea000b83ffff */
[----:B------:R-:W-:-:S04]  /*58b0*/  SHF.L.U32 R3, R10, 0x1f, RZ ;  /* 0x0000001f0a037819 */ /* 0x000fc800000006ff */
[----:B------:R-:W2:Y:S02]  /*58c0*/  SYNCS.PHASECHK.TRANS64.TRYWAIT P0, [UR31+0xa0], R3 ;  /* 0x0000a003ff0075a7 */ /* 0x000ea4000800111f */
[----:B--2---:R-:W-:Y:S05]  /*58d0*/  @!P0 BRA `(.L_x_75) ;  /* 0x0000004400bc8947 */ /* 0x004fea0003800000 */
.L_x_170:
[----:B------:R-:W3:Y:S02]  /*58e0*/  SYNCS.PHASECHK.TRANS64.TRYWAIT P0, [UR31+0xa8], R3 ;  /* 0x0000a803ff0075a7 */ /* 0x000ee4000800111f */
[----:B---3--:R-:W-:Y:S05]  /*58f0*/  @!P0 BRA `(.L_x_76) ;  /* 0x0000004400cc8947 */ /* 0x008fea0003800000 */
.L_x_172:
[----:B------:R-:W3:Y:S02]  /*5900*/  SYNCS.PHASECHK.TRANS64.TRYWAIT P0, [UR31+0xb0], R3 ;  /* 0x0000b003ff0075a7 */ /* 0x000ee4000800111f */
[----:B---3--:R-:W-:Y:S05]  /*5910*/  @!P0 BRA `(.L_x_77) ;  /* 0x0000004400dc8947 */ /* 0x008fea0003800000 */
.L_x_174:
[----:B--2---:R-:W-:-:S07]  /*5920*/  MOV R0, UR31 ;  /* 0x0000001f00007c02 */ /* 0x004fce0008000f00 */
.L_x_78:
[----:B--2---:R-:W-:-:S04]  /*5930*/  SHF.L.U32 R3, R10, 0x1f, RZ ;  /* 0x0000001f0a037819 */ /* 0x004fc800000006ff */
[----:B------:R2:W3:Y:S03]  /*5940*/  SYNCS.PHASECHK.TRANS64.TRYWAIT P0, [R0+URZ+0xb8], R3 ;  /* 0x0000b803000075a7 */ /* 0x0004e600080011ff */
[----:B---3--:R-:W-:Y:S05]  /*5950*/  @!P0 NANOSLEEP.SYNCS 0x989680 ;  /* 0x009896800000895d */ /* 0x008fea0003900000 */
[----:B------:R-:W3:Y:S02]  /*5960*/  @!P0 SYNCS.PHASECHK.TRANS64 P0, [R0+URZ+0xb8], R3 ;  /* 0x0000b803000085a7 */ /* 0x000ee400080010ff */
[----:B-1-3--:R-:W-:Y:S05]  /*5970*/  @P0 EXIT ;  /* 0x000000000000094d */ /* 0x00afea0003800000 */
[----:B------:R-:W-:Y:S05]  /*5980*/  BRA `(.L_x_78) ;  /* 0xfffffffc00e87947 */ /* 0x000fea000383ffff */
.L_x_63:
[----:B------:R-:W-:-:S06]  /*5990*/  UISETP.GE.AND UP0, UPT, UR18, 0x4, UPT ;  /* 0x000000041200788c */ /* 0x000fcc000bf06270 */
[----:B------:R-:W-:-:S13]  /*59a0*/  PLOP3.LUT P0, PT, PT, PT, UP0, 0x80, 0x8 ;  /* 0x000000000008781c */ /* 0x000fda0003f0f008 */
[----:B-1----:R-:W-:Y:S05]  /*59b0*/  @!P0 EXIT ;  /* 0x000000000000894d */ /* 0x002fea0003800000 */
[----:B------:R-:W1:Y:S08]  /*59c0*/  S2UR UR4, SR_CgaCtaId ;  /* 0x00000000000479c3 */ /* 0x000e700000008800 */
[----:B------:R-:W-:Y:S01]  /*59d0*/  BAR.SYNC.DEFER_BLOCKING 0x6, 0xa0 ;  /* 0x0182800000007b1d */ /* 0x000fe20000010000 */
[C---:B------:R-:W-:Y:S01]  /*59e0*/  IMAD.SHL.U32 R3, R68.reuse, 0x20, RZ ;  /* 0x0000002044037824 */ /* 0x040fe200078e00ff */
[----:B------:R-:W-:Y:S01]  /*59f0*/  USHF.R.S32.HI UR52, URZ, 0x1f, UR5 ;  /* 0x0000001fff347899 */ /* 0x000fe20008011405 */
[C---:B------:R-:W-:Y:S01]  /*5a00*/  IMAD.SHL.U32 R0, R68.reuse, 0x10, RZ ;  /* 0x0000001044007824 */ /* 0x040fe200078e00ff */
[C---:B------:R-:W-:Y:S01]  /*5a10*/  R2P PR, R68.reuse, 0x6 ;  /* 0x0000000644007804 */ /* 0x040fe20000000000 */
[----:B------:R-:W-:Y:S01]  /*5a20*/  IMAD.SHL.U32 R67, R68, 0x4, RZ ;  /* 0x0000000444437824 */ /* 0x000fe200078e00ff */
[----:B------:R-:W-:Y:S01]  /*5a30*/  UMOV UR48, 0x400 ;  /* 0x0000040000307882 */ /* 0x000fe20000000000 */
[C---:B------:R-:W-:Y:S01]  /*5a40*/  LOP3.LUT R4, R3.reuse, 0xe0, RZ, 0xc0, !PT ;  /* 0x000000e003047812 */ /* 0x040fe200078ec0ff */
[----:B------:R-:W2:Y:S01]  /*5a50*/  LDC.64 R60, c[0x0][0x8b0] ;  /* 0x00022c00ff3c7b82 */ /* 0x000ea20000000a00 */
[----:B------:R-:W-:Y:S01]  /*5a60*/  LOP3.LUT R3, R3, 0x100, RZ, 0xc0, !PT ;  /* 0x0000010003037812 */ /* 0x000fe200078ec0ff */
[----:B------:R-:W3:Y:S01]  /*5a70*/  LDCU.64 UR6, c[0x0][0x890] ;  /* 0x00011200ff0677ac */ /* 0x000ee20008000a00 */
[----:B------:R-:W-:Y:S01]  /*5a80*/  LOP3.LUT R67, R4, 0x1c, R67, 0xf8, !PT ;  /* 0x0000001c04437812 */ /* 0x000fe200078ef843 */
[C---:B------:R-:W-:Y:S01]  /*5a90*/  IMAD.U32 R23, R68.reuse, 0x10000, RZ ;  /* 0x0001000044177824 */ /* 0x040fe200078e00ff */
[----:B------:R-:W-:Y:S01]  /*5aa0*/  LOP3.LUT R0, R3, 0x600, R0, 0xf8, !PT ;  /* 0x0000060003007812 */ /* 0x000fe200078ef800 */
[----:B------:R-:W-:Y:S01]  /*5ab0*/  IMAD.MOV.U32 R76, RZ, RZ, 0x10 ;  /* 0x00000010ff4c7424 */ /* 0x000fe200078e00ff */
[----:B------:R-:W-:Y:S01]  /*5ac0*/  SHF.R.U32.HI R4, RZ, 0x2, R68 ;  /* 0x00000002ff047819 */ /* 0x000fe20000011644 */
[----:B------:R-:W4:Y:S01]  /*5ad0*/  LDC.64 R42, c[0x0][0x8a8] ;  /* 0x00022a00ff2a7b82 */ /* 0x000f220000000a00 */
[----:B------:R-:W-:Y:S01]  /*5ae0*/  IMAD.MOV.U32 R75, RZ, RZ, 0x20 ;  /* 0x00000020ff4b7424 */ /* 0x000fe200078e00ff */
[----:B------:R-:W-:Y:S01]  /*5af0*/  ULEA.HI UR52, UR52, UR5, URZ, 0x7 ;  /* 0x0000000534347291 */ /* 0x000fe2000f8f38ff */
[----:B------:R-:W-:Y:S01]  /*5b00*/  LOP3.LUT R67, R67, 0x4, R4, 0x78, !PT ;  /* 0x0000000443437812 */ /* 0x000fe200078e7804 */
[----:B------:R-:W-:Y:S01]  /*5b10*/  IMAD.MOV.U32 R66, RZ, RZ, 0x1 ;  /* 0x00000001ff427424 */ /* 0x000fe200078e00ff */
[----:B------:R-:W-:Y:S01]  /*5b20*/  LOP3.LUT R68, R68, 0x60, RZ, 0xc0, !PT ;  /* 0x0000006044447812 */ /* 0x000fe200078ec0ff */
[----:B------:R-:W-:Y:S01]  /*5b30*/  IMAD.MOV.U32 R22, RZ, RZ, RZ ;  /* 0x000000ffff167224 */ /* 0x000fe200078e00ff */
[----:B-1----:R-:W-:Y:S01]  /*5b40*/  ULEA UR48, UR4, UR48, 0x18 ;  /* 0x0000003004307291 */ /* 0x002fe2000f8ec0ff */
[----:B------:R-:W-:-:S02]  /*5b50*/  LOP3.LUT R67, R0, R67, RZ, 0xfc, !PT ;  /* 0x0000004300437212 */ /* 0x000fc400078efcff */
[----:B------:R-:W-:Y:S02]  /*5b60*/  CS2R R64, SRZ ;  /* 0x0000000000407805 */ /* 0x000fe4000001ff00 */
[----:B------:R-:W-:Y:S01]  /*5b70*/  LOP3.LUT R23, R23, 0x600000, RZ, 0xc0, !PT ;  /* 0x0060000017177812 */ /* 0x000fe200078ec0ff */
[----:B------:R-:W-:Y:S01]  /*5b80*/  UIADD3 UR4, UPT, UPT, UR48, 0x400, URZ ;  /* 0x0000040030047890 */ /* 0x000fe2000fffe0ff */
[----:B---3--:R-:W-:Y:S01]  /*5b90*/  IMAD.U32 R72, RZ, RZ, UR6 ;  /* 0x00000006ff487e24 */ /* 0x008fe2000f8e00ff */
[----:B------:R-:W-:Y:S01]  /*5ba0*/  SEL R76, R76, 0xfffffff0, !P2 ;  /* 0xfffffff04c4c7807 */ /* 0x000fe20005000000 */
[----:B------:R-:W-:Y:S01]  /*5bb0*/  IMAD.U32 R71, RZ, RZ, UR7 ;  /* 0x00000007ff477e24 */ /* 0x000fe2000f8e00ff */
[----:B------:R-:W-:Y:S01]  /*5bc0*/  SEL R75, R75, 0xffffffe0, !P1 ;  /* 0xffffffe04b4b7807 */ /* 0x000fe20004800000 */
[----:B------:R-:W1:Y:S01]  /*5bd0*/  LDS R2, [UR48+0x120] ;  /* 0x00012030ff027984 */ /* 0x000e620008000800 */
[----:B------:R-:W-:Y:S01]  /*5be0*/  IMAD.U32 R74, RZ, RZ, UR4 ;  /* 0x00000004ff4a7e24 */ /* 0x000fe2000f8e00ff */
[----:B------:R-:W3:Y:S01]  /*5bf0*/  LDCU UR61, c[0x0][0x370] ;  /* 0x00006e00ff3d77ac */ /* 0x000ee20008000800 */
[----:B------:R-:W1:Y:S01]  /*5c00*/  LDCU UR45, c[0x0][0xb0c] ;  /* 0x00016180ff2d77ac */ /* 0x000e620008000800 */
[----:B------:R-:W1:Y:S01]  /*5c10*/  LDCU UR38, c[0x0][0xb30] ;  /* 0x00016600ff2677ac */ /* 0x000e620008000800 */
[----:B------:R-:W1:Y:S01]  /*5c20*/  LDCU.64 UR54, c[0x0][0x888] ;  /* 0x00011100ff3677ac */ /* 0x000e620008000a00 */
[----:B------:R-:W1:Y:S01]  /*5c30*/  LDCU.64 UR46, c[0x0][0xb28] ;  /* 0x00016500ff2e77ac */ /* 0x000e620008000a00 */
[----:B------:R-:W1:Y:S01]  /*5c40*/  LDCU.128 UR56, c[0x0][0xb10] ;  /* 0x00016200ff3877ac */ /* 0x000e620008000c00 */
[----:B------:R-:W1:Y:S01]  /*5c50*/  LDCU UR60, c[0x0][0x374] ;  /* 0x00006e80ff3c77ac */ /* 0x000e620008000800 */
[----:B------:R-:W-:Y:S01]  /*5c60*/  USHF.R.S32.HI UR52, URZ, 0x7, UR52 ;  /* 0x00000007ff347899 */ /* 0x000fe20008011434 */
[----:B------:R-:W-:Y:S01]  /*5c70*/  UMOV UR53, URZ ;  /* 0x000000ff00357c82 */ /* 0x000fe20008000000 */
[----:B------:R-:W-:Y:S01]  /*5c80*/  UMOV UR50, URZ ;  /* 0x000000ff00327c82 */ /* 0x000fe20008000000 */
[C---:B-1----:R-:W-:Y:S01]  /*5c90*/  VIADD R3, R2.reuse, 0x80 ;  /* 0x0000008002037836 */ /* 0x042fe20000000000 */
[----:B------:R-:W-:-:S04]  /*5ca0*/  LOP3.LUT R2, R2, 0xffff, RZ, 0xc0, !PT ;  /* 0x0000ffff02027812 */ /* 0x000fc800078ec0ff */
[----:B------:R-:W-:-:S05]  /*5cb0*/  LOP3.LUT R3, R3, 0xffff, RZ, 0xc0, !PT ;  /* 0x0000ffff03037812 */ /* 0x000fca00078ec0ff */
[----:B--234-:R1:W-:Y:S02]  /*5cc0*/  STL.64 [R1], R2 ;  /* 0x0000000201007387 */ /* 0x01c3e40000100a00 */
.L_x_122:
[----:B-12---:R-:W-:Y:S04]  /*5cd0*/  SHF.L.U32 R3, R64, 0x1f, RZ ;  /* 0x0000001f40037819 */ /* 0x006fe800000006ff */
[----:B------:R-:W1:Y:S02]  /*5ce0*/  SYNCS.PHASECHK.TRANS64.TRYWAIT P0, [UR48+0xd0], R3 ;  /* 0x0000d003ff0075a7 */ /* 0x000e640008001130 */
[----:B-1----:R-:W-:Y:S05]  /*5cf0*/  @!P0 BRA `(.L_x_79) ;  /* 0x0000004000fc8947 */ /* 0x002fea0003800000 */
.L_x_176:
[----:B------:R-:W2:Y:S01]  /*5d00*/  LDS.128 R4, [UR48+0x110] ;  /* 0x00011030ff047984 */ /* 0x000ea20008000c00 */
[----:B------:R-:W-:Y:S01]  /*5d10*/  UIADD3 UR4, UPT, UPT, UR48, 0xd8, URZ ;  /* 0x000000d830047890 */ /* 0x000fe2000fffe0ff */
[----:B------:R-:W-:Y:S01]  /*5d20*/  IMAD R2, R22, 0x4, R1 ;  /* 0x0000000416027824 */ /* 0x000fe200078e0201 */
[----:B------:R-:W-:Y:S02]  /*5d30*/  UISETP.GE.AND UP0, UPT, UR39, 0x1, UPT ;  /* 0x000000012700788c */ /* 0x000fe4000bf06270 */
[----:B------:R-:W-:Y:S01]  /*5d40*/  UPRMT UR4, URZ, 0x654, UR4 ;  /* 0x00000654ff047896 */ /* 0x000fe20008000004 */
[----:B------:R-:W-:Y:S01]  /*5d50*/  @!PT LDS RZ, [RZ] ;  /* 0x00000000fffff984 */ /* 0x000fe20000000800 */
[----:B------:R-:W-:Y:S01]  /*5d60*/  @!PT LDS RZ, [RZ] ;  /* 0x00000000fffff984 */ /* 0x000fe20000000800 */
[----:B------:R-:W-:Y:S01]  /*5d70*/  @!PT LDS RZ, [RZ] ;  /* 0x00000000fffff984 */ /* 0x000fe20000000800 */
[----:B------:R-:W-:Y:S01]  /*5d80*/  @!PT LDS RZ, [RZ] ;  /* 0x00000000fffff984 */ /* 0x000fe20000000800 */
[----:B------:R3:W-:Y:S06]  /*5d90*/  MEMBAR.ALL.CTA ;  /* 0x0000000000007992 */ /* 0x0007ec0000008000 */
[----:B---3--:R-:W3:Y:S02]  /*5da0*/  FENCE.VIEW.ASYNC.S ;  /* 0x00000000000073c6 */ /* 0x008ee40000000000 */
[----:B---3--:R-:W-:Y:S06]  /*5db0*/  SYNCS.ARRIVE.TRANS64.RED.A1T0 RZ, [UR4], RZ ;  /* 0x000000ffffff79a7 */ /* 0x008fec0008100404 */
[----:B------:R-:W5:Y:S01]  /*5dc0*/  LDL R2, [R2] ;  /* 0x0000000002027983 */ /* 0x000f620000100800 */
[----:B--2---:R-:W-:Y:S11]  /*5dd0*/  LOP3.LUT P0, RZ, R6, 0x1, RZ, 0xc0, !PT ;  /* 0x0000000106ff7812 */ /* 0x004ff6000780c0ff */
[----:B------:R-:W-:Y:S02]  /*5de0*/  @!UPT UIADD3 URZ, UPT, UPT, URZ, URZ, URZ ;  /* 0x000000fffffff290 */ /* 0x000fe4000fffe0ff */
[----:B------:R-:W-:Y:S01]  /*5df0*/  VOTEU.ANY UP1, P0 ;  /* 0x0000000000ff7886 */ /* 0x000fe20000020100 */
[----:B------:R-:W-:Y:S01]  /*5e00*/  PLOP3.LUT P0, PT, PT, PT, UP1, 0x80, 0x8 ;  /* 0x000000000008781c */ /* 0x000fe20003f0f018 */
[----:B------:R-:W-:Y:S11]  /*5e10*/  UP2UR UR62, UPR, URZ, 0x2 ;  /* 0x00000002ff3e7883 */ /* 0x000ff60008000000 */
[----:B------:R-:W-:Y:S01]  /*5e20*/  @!UPT UIADD3 URZ, UPT, UPT, URZ, URZ, URZ ;  /* 0x000000fffffff290 */ /* 0x000fe2000fffe0ff */
[----:B-1----:R-:W-:Y:S02]  /*5e30*/  @P0 MOV R3, R4 ;  /* 0x0000000400030202 */ /* 0x002fe40000000f00 */
[----:B------:R-:W-:Y:S02]  /*5e40*/  @P0 LOP3.LUT R0, R5, 0xffff, RZ, 0xc0, !PT ;  /* 0x0000ffff05000812 */ /* 0x000fe400078ec0ff */
[----:B------:R-:W-:Y:S02]  /*5e50*/  @P0 R2UR UR5, R3 ;  /* 0x00000000030502ca */ /* 0x000fe400000e0000 */
[----:B------:R-:W-:Y:S01]  /*5e60*/  @P0 R2UR UR4, R0 ;  /* 0x00000000000402ca */ /* 0x000fe200000e0000 */
[----:B------:R-:W-:Y:S05]  /*5e70*/  IMAD.U32 R0, RZ, RZ, UR52 ;  /* 0x00000034ff007e24 */ /* 0x000fea000f8e00ff */
[----:B------:R-:W-:Y:S05]  /*5e80*/  IABS R3, R0 ;  /* 0x0000000000037213 */ /* 0x000fea0000000000 */
[----:B------:R-:W-:Y:S02]  /*5e90*/  @UP1 UMOV UR37, UR5 ;  /* 0x0000000500251c82 */ /* 0x000fe40008000000 */
[----:B------:R-:W-:Y:S01]  /*5ea0*/  @UP1 UMOV UR36, UR4 ;  /* 0x0000000400241c82 */ /* 0x000fe20008000000 */
[----:B------:R-:W-:Y:S05]  /*5eb0*/  BRA.U !UP0, `(.L_x_80) ;  /* 0x0000000108cc7547 */ /* 0x000fea000b800000 */
[----:B------:R-:W1:Y:S01]  /*5ec0*/  LDCU UR9, c[0x0][0xb20] ;  /* 0x00016400ff0977ac */ /* 0x000e620008000800 */
[----:B------:R-:W-:Y:S02]  /*5ed0*/  UIMAD.WIDE.U32 UR4, UR60, UR59, URZ ;  /* 0x0000003b3c0472a5 */ /* 0x000fe4000f8e00ff */
[----:B------:R-:W-:Y:S02]  /*5ee0*/  UIMAD.WIDE.U32 UR6, UR61, UR56, URZ ;  /* 0x000000383d0672a5 */ /* 0x000fe4000f8e00ff */
[----:B------:R-:W-:Y:S02]  /*5ef0*/  UIMAD.WIDE.U32 UR10, UR36, UR59, URZ ;  /* 0x0000003b240a72a5 */ /* 0x000fe4000f8e00ff */
[----:B------:R-:W-:Y:S02]  /*5f00*/  UISETP.NE.AND UP0, UPT, UR58, 0x1, UPT ;  /* 0x000000013a00788c */ /* 0x000fe4000bf05270 */
[----:B------:R-:W-:Y:S02]  /*5f10*/  UISETP.NE.AND UP1, UPT, UR45, 0x1, UPT ;  /* 0x000000012d00788c */ /* 0x000fe4000bf25270 */
[----:B------:R-:W-:Y:S02]  /*5f20*/  UISETP.NE.AND UP2, UPT, UR39, 0x1, UPT ;  /* 0x000000012700788c */ /* 0x000fe4000bf45270 */
[----:B------:R-:W-:Y:S01]  /*5f30*/  UIMAD.WIDE.U32 UR12, UR37, UR56, URZ ;  /* 0x00000038250c72a5 */ /* 0x000fe2000f8e00ff */
[----:B------:R-:W-:Y:S01]  /*5f40*/  UMOV UR4, UR5 ;  /* 0x0000000500047c82 */ /* 0x000fe20008000000 */
[----:B------:R-:W-:Y:S01]  /*5f50*/  UMOV UR6, UR11 ;  /* 0x0000000b00067c82 */ /* 0x000fe20008000000 */
[----:B-1----:R-:W-:Y:S03]  /*5f60*/  USHF.R.U32.HI UR8, URZ, UR9, UR4 ;  /* 0x00000009ff087299 */ /* 0x002fe60008011604 */
[----:B------:R-:W-:Y:S02]  /*5f70*/  UMOV UR4, UR7 ;  /* 0x0000000700047c82 */ /* 0x000fe40008000000 */
[----:B------:R-:W-:Y:S02]  /*5f80*/  USHF.R.U32.HI UR5, URZ, UR57, UR4 ;  /* 0x00000039ff057299 */ /* 0x000fe40008011604 */
[----:B------:R-:W-:Y:S02]  /*5f90*/  USEL UR4, UR60, UR8, !UP0 ;  /* 0x000000083c047287 */ /* 0x000fe4000c000000 */
[----:B------:R-:W-:Y:S02]  /*5fa0*/  USHF.R.U32.HI UR8, URZ, UR9, UR6 ;  /* 0x00000009ff087299 */ /* 0x000fe40008011606 */
[----:B------:R-:W-:Y:S02]  /*5fb0*/  UIMAD.WIDE.U32 UR6, UR4, UR46, URZ ;  /* 0x0000002e040672a5 */ /* 0x000fe4000f8e00ff */
[----:B------:R-:W-:Y:S02]  /*5fc0*/  USEL UR9, UR61, UR5, !UP1 ;  /* 0x000000053d097287 */ /* 0x000fe4000c800000 */
[----:B------:R-:W-:Y:S02]  /*5fd0*/  USEL UR8, UR36, UR8, !UP0 ;  /* 0x0000000824087287 */ /* 0x000fe4000c000000 */
[----:B------:R-:W-:Y:S01]  /*5fe0*/  UIMAD.WIDE.U32 UR10, UR9, UR46, URZ ;  /* 0x0000002e090a72a5 */ /* 0x000fe2000f8e00ff */
[----:B------:R-:W-:Y:S01]  /*5ff0*/  UMOV UR6, UR7 ;  /* 0x0000000700067c82 */ /* 0x000fe20008000000 */
[----:B------:R-:W-:Y:S01]  /*6000*/  UMOV UR5, UR13 ;  /* 0x0000000d00057c82 */ /* 0x000fe20008000000 */
[----:B------:R-:W-:Y:S02]  /*6010*/  @UP2 USHF.R.U32.HI UR4, URZ, UR47, UR6 ;  /* 0x0000002fff042299 */ /* 0x000fe40008011606 */
[----:B------:R-:W-:Y:S02]  /*6020*/  USHF.R.U32.HI UR5, URZ, UR57, UR5 ;  /* 0x00000039ff057299 */ /* 0x000fe40008011605 */
[----:B------:R-:W-:Y:S02]  /*6030*/  UIMAD UR4, UR39, UR4, URZ ;  /* 0x00000004270472a4 */ /* 0x000fe4000f8e02ff */
[----:B------:R-:W-:Y:S02]  /*6040*/  USEL UR5, UR37, UR5, !UP1 ;  /* 0x0000000525057287 */ /* 0x000fe4000c800000 */
[----:B------:R-:W-:Y:S01]  /*6050*/  UISETP.GE.AND UP0, UPT, UR8, UR4, UPT ;  /* 0x000000040800728c */ /* 0x000fe2000bf06270 */
[----:B------:R-:W-:Y:S01]  /*6060*/  UMOV UR6, UR11 ;  /* 0x0000000b00067c82 */ /* 0x000fe20008000000 */
[----:B------:R-:W-:Y:S02]  /*6070*/  UIMAD.WIDE.U32 UR10, UR8, UR46, URZ ;  /* 0x0000002e080a72a5 */ /* 0x000fe4000f8e00ff */
[----:B------:R-:W-:Y:S04]  /*6080*/  @UP2 USHF.R.U32.HI UR9, URZ, UR47, UR6 ;  /* 0x0000002fff092299 */ /* 0x000fe80008011606 */
[----:B------:R-:W-:Y:S01]  /*6090*/  UIMAD UR6, UR39, UR9, URZ ;  /* 0x00000009270672a4 */ /* 0x000fe2000f8e02ff */
[----:B------:R-:W-:Y:S03]  /*60a0*/  UMOV UR4, UR11 ;  /* 0x0000000b00047c82 */ /* 0x000fe60008000000 */
[----:B------:R-:W-:Y:S02]  /*60b0*/  UISETP.GE.OR UP0, UPT, UR5, UR6, UP0 ;  /* 0x000000060500728c */ /* 0x000fe40008706670 */
[----:B------:R-:W-:Y:S02]  /*60c0*/  USHF.R.U32.HI UR4, URZ, UR47, UR4 ;  /* 0x0000002fff047299 */ /* 0x000fe40008011604 */
[----:B------:R-:W-:Y:S02]  /*60d0*/  UIMAD.WIDE.U32 UR6, UR5, UR46, URZ ;  /* 0x0000002e050672a5 */ /* 0x000fe4000f8e00ff */
[----:B------:R-:W-:Y:S02]  /*60e0*/  USEL UR11, UR8, UR4, !UP2 ;  /* 0x00000004080b7287 */ /* 0x000fe4000d000000 */
[----:B------:R-:W-:Y:S02]  /*60f0*/  UIADD3 UR6, UPT, UPT, -UR5, URZ, URZ ;  /* 0x000000ff05067290 */ /* 0x000fe4000fffe1ff */
[----:B------:R-:W-:Y:S02]  /*6100*/  UIADD3 UR10, UPT, UPT, -UR11, URZ, URZ ;  /* 0x000000ff0b0a7290 */ /* 0x000fe4000fffe1ff */
[----:B------:R-:W-:Y:S02]  /*6110*/  UIMAD UR6, UR45, UR6, UR37 ;  /* 0x000000062d0672a4 */ /* 0x000fe4000f8e0225 */
[----:B------:R-:W-:Y:S01]  /*6120*/  UIMAD UR10, UR39, UR10, UR8 ;  /* 0x0000000a270a72a4 */ /* 0x000fe2000f8e0208 */
[----:B------:R-:W-:Y:S01]  /*6130*/  @!UP0 UMOV UR4, UR7 ;  /* 0x0000000700048c82 */ /* 0x000fe20008000000 */
[----:B------:R-:W-:Y:S02]  /*6140*/  UIADD3 UR7, UPT, UPT, -UR8, URZ, URZ ;  /* 0x000000ff08077290 */ /* 0x000fe4000fffe1ff */
[----:B------:R-:W-:Y:S04]  /*6150*/  @!UP0 USHF.R.U32.HI UR4, URZ, UR47, UR4 ;  /* 0x0000002fff048299 */ /* 0x000fe80008011604 */
[----:B------:R-:W-:Y:S04]  /*6160*/  @!UP0 USEL UR4, UR5, UR4, !UP2 ;  /* 0x0000000405048287 */ /* 0x000fe8000d000000 */
[----:B------:R-:W-:Y:S02]  /*6170*/  @!UP0 UIMAD UR9, UR9, UR10, UR4 ;  /* 0x0000000a090982a4 */ /* 0x000fe4000f8e0204 */
[----:B------:R-:W-:Y:S02]  /*6180*/  @!UP0 UIADD3 UR10, UPT, UPT, UR11, -UR4, URZ ;  /* 0x800000040b0a8290 */ /* 0x000fe4000fffe0ff */
[----:B------:R-:W-:Y:S02]  /*6190*/  UIMAD UR4, UR58, UR7, UR36 ;  /* 0x000000073a0472a4 */ /* 0x000fe4000f8e0224 */
[----:B------:R-:W-:Y:S03]  /*61a0*/  @!UP0 UIMAD UR8, UR10, UR39, UR5 ;  /* 0x000000270a0882a4 */ /* 0x000fe6000f8e0205 */
[----:B------:R-:W-:Y:S02]  /*61b0*/  @!UP0 UMOV UR5, UR9 ;  /* 0x0000000900058c82 */ /* 0x000fe40008000000 */
[----:B------:R-:W-:Y:S02]  /*61c0*/  UIMAD UR37, UR5, UR45, UR6 ;  /* 0x0000002d052572a4 */ /* 0x000fe4000f8e0206 */
[----:B------:R-:W-:Y:S11]  /*61d0*/  UIMAD UR36, UR8, UR58, UR4 ;  /* 0x0000003a082472a4 */ /* 0x000ff6000f8e0204 */
[----:B------:R-:W-:Y:S01]  /*61e0*/  @!UPT UIADD3 URZ, UPT, UPT, URZ, URZ, URZ ;  /* 0x000000fffffff290 */ /* 0x000fe2000fffe0ff */
.L_x_80:
[----:B------:R-:W1:Y:S01]  /*61f0*/  LDCU UR11, c[0x0][0x388] ;  /* 0x00007100ff0b77ac */ /* 0x000e620008000800 */
[----:B------:R-:W-:Y:S01]  /*6200*/  R2UR UR6, R3 ;  /* 0x00000000030672ca */ /* 0x000fe200000e0000 */
[----:B------:R-:W-:Y:S01]  /*6210*/  BSSY.RECONVERGENT B6, `(.L_x_81) ;  /* 0x0000074000067945 */ /* 0x000fe20003800200 */
[----:B------:R-:W-:Y:S01]  /*6220*/  IABS R0, R0 ;  /* 0x0000000000007213 */ /* 0x000fe20000000000 */
[----:B------:R-:W-:Y:S01]  /*6230*/  USHF.L.U32 UR42, UR24, 0x6, URZ ;  /* 0x00000006182a7899 */ /* 0x000fe200080006ff */
[----:B------:R-:W-:Y:S03]  /*6240*/  @P0 SHF.R.U32.HI R4, RZ, 0x10, R5 ;  /* 0x00000010ff040819 */ /* 0x000fe60000011605 */
[----:B------:R-:W-:Y:S01]  /*6250*/  IMAD.MOV R0, RZ, RZ, -R0 ;  /* 0x000000ffff007224 */ /* 0x000fe200078e0a00 */
[----:B------:R-:W-:Y:S02]  /*6260*/  @P0 R2UR UR63, R4 ;  /* 0x00000000043f02ca */ /* 0x000fe400000e0000 */
[----:B------:R-:W-:Y:S02]  /*6270*/  LOP3.LUT P0, RZ, R74, 0x3f0, RZ, 0xc0, !PT ;  /* 0x000003f04aff7812 */ /* 0x000fe4000780c0ff */
[----:B------:R-:W-:Y:S01]  /*6280*/  R2UR UR9, R0 ;  /* 0x00000000000972ca */ /* 0x000fe200000e0000 */
[----:B------:R-:W2:Y:S10]  /*6290*/  I2F.RP R9, UR6 ;  /* 0x0000000600097d06 */ /* 0x000eb40008209400 */
[----:B--2---:R-:W2:Y:S02]  /*62a0*/  MUFU.RCP R3, R9 ;  /* 0x0000000900037308 */ /* 0x004ea40000001000 */
[----:B--2---:R-:W-:Y:S08]  /*62b0*/  VIADD R8, R3, 0xffffffe ;  /* 0x0ffffffe03087836 */ /* 0x004ff00000000000 */
[----:B------:R-:W2:Y:S02]  /*62c0*/  F2I.FTZ.U32.TRUNC.NTZ R3, R8 ;  /* 0x0000000800037305 */ /* 0x000ea4000021f000 */
[----:B--2---:R-:W-:Y:S01]  /*62d0*/  R2UR UR5, R3 ;  /* 0x00000000030572ca */ /* 0x004fe200000e0000 */
[----:B------:R-:W-:Y:S05]  /*62e0*/  IMAD.U32 R3, RZ, RZ, UR20 ;  /* 0x00000014ff037e24 */ /* 0x000fea000f8e00ff */
[----:B------:R-:W-:Y:S04]  /*62f0*/  IABS R3, R3 ;  /* 0x0000000300037213 */ /* 0x000fe80000000000 */
[----:B------:R-:W-:Y:S01]  /*6300*/  R2UR UR8, R3 ;  /* 0x00000000030872ca */ /* 0x000fe200000e0000 */
[----:B-1----:R-:W-:Y:S02]  /*6310*/  IMAD.U32 R3, RZ, RZ, UR11 ;  /* 0x0000000bff037e24 */ /* 0x002fe4000f8e00ff */
[----:B------:R-:W-:Y:S03]  /*6320*/  UIADD3 UR4, UPT, UPT, URZ, -UR5, URZ ;  /* 0x80000005ff047290 */ /* 0x000fe6000fffe0ff */
[----:B------:R-:W-:Y:S01]  /*6330*/  IABS R9, R3 ;  /* 0x0000000300097213 */ /* 0x000fe20000000000 */
[----:B------:R-:W-:Y:S03]  /*6340*/  UIMAD UR7, UR4, UR6, URZ ;  /* 0x00000006040772a4 */ /* 0x000fe6000f8e02ff */
[----:B------:R-:W-:Y:S01]  /*6350*/  UMOV UR4, URZ ;  /* 0x000000ff00047c82 */ /* 0x000fe20008000000 */
[----:B------:R-:W1:Y:S01]  /*6360*/  I2F.RP R0, R9 ;  /* 0x0000000900007306 */ /* 0x000e620000209400 */
[----:B------:R-:W-:Y:S07]  /*6370*/  UIMAD.WIDE.U32 UR4, UR5, UR7, UR4 ;  /* 0x00000007050472a5 */ /* 0x000fee000f8e0004 */
[----:B------:R-:W-:Y:S02]  /*6380*/  UMOV UR4, UR5 ;  /* 0x0000000500047c82 */ /* 0x000fe40008000000 */
[----:B------:R-:W-:Y:S01]  /*6390*/  UIMAD.WIDE.U32 UR4, UR4, UR8, URZ ;  /* 0x00000008040472a5 */ /* 0x000fe2000f8e00ff */
[----:B-1----:R-:W1:Y:S06]  /*63a0*/  MUFU.RCP R0, R0 ;  /* 0x0000000000007308 */ /* 0x002e6c0000001000 */
[----:B------:R-:W-:Y:S02]  /*63b0*/  UMOV UR43, UR5 ;  /* 0x00000005002b7c82 */ /* 0x000fe40008000000 */
[----:B------:R-:W-:Y:S04]  /*63c0*/  UIMAD UR4, UR43, UR9, UR8 ;  /* 0x000000092b0472a4 */ /* 0x000fe8000f8e0208 */
[----:B------:R-:W-:Y:S01]  /*63d0*/  UISETP.GT.U32.AND UP0, UPT, UR6, UR4, UPT ;  /* 0x000000040600728c */ /* 0x000fe2000bf04070 */
[----:B-1----:R-:W-:Y:S10]  /*63e0*/  VIADD R10, R0, 0xffffffe ;  /* 0x0ffffffe000a7836 */ /* 0x002ff40000000000 */
[----:B------:R-:W-:Y:S02]  /*63f0*/  @!UP0 UIADD3 UR4, UPT, UPT, UR4, -UR6, URZ ;  /* 0x8000000604048290 */ /* 0x000fe4000fffe0ff */
[----:B------:R-:W-:Y:S01]  /*6400*/  @!UP0 UIADD3 UR43, UPT, UPT, UR43, 0x1, URZ ;  /* 0x000000012b2b8890 */ /* 0x000fe2000fffe0ff */
[----:B------:R-:W1:Y:S01]  /*6410*/  F2I.FTZ.U32.TRUNC.NTZ R11, R10 ;  /* 0x0000000a000b7305 */ /* 0x000e62000021f000 */
[----:B------:R-:W-:Y:S02]  /*6420*/  UISETP.GE.U32.AND UP2, UPT, UR4, UR6, UPT ;  /* 0x000000060400728c */ /* 0x000fe4000bf46070 */
[----:B------:R-:W-:Y:S02]  /*6430*/  ULOP3.LUT UR4, UR20, UR52, URZ, 0x3c, !UPT ;  /* 0x0000003414047292 */ /* 0x000fe4000f8e3cff */
[----:B------:R-:W-:Y:S02]  /*6440*/  UISETP.NE.AND UP0, UPT, UR52, URZ, UPT ;  /* 0x000000ff3400728c */ /* 0x000fe4000bf05270 */
[----:B------:R-:W-:Y:S05]  /*6450*/  UISETP.GE.AND UP1, UPT, UR4, URZ, UPT ;  /* 0x000000ff0400728c */ /* 0x000fea000bf26270 */
[----:B------:R-:W-:Y:S01]  /*6460*/  @UP2 UIADD3 UR43, UPT, UPT, UR43, 0x1, URZ ;  /* 0x000000012b2b2890 */ /* 0x000fe2000fffe0ff */
[--C-:B-1----:R-:W-:Y:S02]  /*6470*/  IMAD.MOV R8, RZ, RZ, -R11.reuse ;  /* 0x000000ffff087224 */ /* 0x102fe400078e0a0b */
[----:B------:R-:W-:Y:S03]  /*6480*/  IMAD.MOV.U32 R10, RZ, RZ, RZ ;  /* 0x000000ffff0a7224 */ /* 0x000fe600078e00ff */
[----:B------:R-:W-:Y:S01]  /*6490*/  @!UP1 UIADD3 UR43, UPT, UPT, -UR43, URZ, URZ ;  /* 0x000000ff2b2b9290 */ /* 0x000fe2000fffe1ff */
[----:B------:R-:W-:Y:S01]  /*64a0*/  IMAD R3, R8, R9, RZ ;  /* 0x0000000908037224 */ /* 0x000fe200078e02ff */
[----:B------:R-:W-:Y:S02]  /*64b0*/  UISETP.NE.AND UP1, UPT, UR38, 0x1, UPT ;  /* 0x000000012600788c */ /* 0x000fe4000bf25270 */
[----:B------:R-:W-:Y:S01]  /*64c0*/  @!UP0 ULOP3.LUT UR43, URZ, UR52, URZ, 0x33, !UPT ;  /* 0x00000034ff2b8292 */ /* 0x000fe2000f8e33ff */
[----:B------:R-:W-:Y:S05]  /*64d0*/  IMAD.HI.U32 R11, R11, R3, R10 ;  /* 0x000000030b0b7227 */ /* 0x000fea00078e000a */
[----:B------:R-:W-:Y:S03]  /*64e0*/  MOV R0, UR43 ;  /* 0x0000002b00007c02 */ /* 0x000fe60008000f00 */
[----:B------:R-:W1:Y:S01]  /*64f0*/  @!UP1 LDCU.128 UR12, c[0x0][0xb10] ;  /* 0x00016200ff0c97ac */ /* 0x000e620008000c00 */
[----:B------:R-:W-:Y:S05]  /*6500*/  IABS R0, R0 ;  /* 0x0000000000007213 */ /* 0x000fea0000000000 */
[----:B------:R-:W-:Y:S01]  /*6510*/  IMAD.HI.U32 R11, R11, R0, RZ ;  /* 0x000000000b0b7227 */ /* 0x000fe200078e00ff */
[----:B------:R-:W2:Y:S03]  /*6520*/  @!UP1 LDCU UR10, c[0x0][0xb20] ;  /* 0x00016400ff0a97ac */ /* 0x000ea60008000800 */
[----:B------:R-:W-:Y:S01]  /*6530*/  IMAD.MOV R3, RZ, RZ, -R11 ;  /* 0x000000ffff037224 */ /* 0x000fe200078e0a0b */
[----:B------:R-:W3:Y:S03]  /*6540*/  @!UP1 LDCU UR5, c[0x0][0xb0c] ;  /* 0x00016180ff0597ac */ /* 0x000ee60008000800 */
[C---:B------:R-:W-:Y:S01]  /*6550*/  IMAD R0, R9.reuse, R3, R0 ;  /* 0x0000000309007224 */ /* 0x040fe200078e0200 */
[----:B-1----:R-:W-:Y:S04]  /*6560*/  UIMAD.WIDE.U32 UR6, UR36, UR15, URZ ;  /* 0x0000000f240672a5 */ /* 0x002fe8000f8e00ff */
[----:B------:R-:W-:Y:S01]  /*6570*/  ISETP.GT.U32.AND P1, PT, R9, R0, PT ;  /* 0x000000000900720c */ /* 0x000fe20003f24070 */
[----:B------:R-:W-:Y:S02]  /*6580*/  UIMAD.WIDE.U32 UR8, UR37, UR12, URZ ;  /* 0x0000000c250872a5 */ /* 0x000fe4000f8e00ff */
[----:B------:R-:W-:Y:S02]  /*6590*/  @!UP1 UISETP.NE.AND UP0, UPT, UR14, 0x1, UPT ;  /* 0x000000010e00988c */ /* 0x000fe4000bf05270 */
[----:B------:R-:W-:Y:S01]  /*65a0*/  ULOP3.LUT UR8, UR43, UR11, URZ, 0x3c, !UPT ;  /* 0x0000000b2b087292 */ /* 0x000fe2000f8e3cff */
[----:B------:R-:W-:Y:S02]  /*65b0*/  @!UP1 UMOV UR6, UR7 ;  /* 0x0000000700069c82 */ /* 0x000fe40008000000 */
[----:B------:R-:W-:Y:S01]  /*65c0*/  @!UP1 UMOV UR4, UR9 ;  /* 0x0000000900049c82 */ /* 0x000fe20008000000 */
[----:B--2---:R-:W-:Y:S02]  /*65d0*/  @!UP1 USHF.R.U32.HI UR6, URZ, UR10, UR6 ;  /* 0x0000000aff069299 */ /* 0x004fe40008011606 */
[----:B---3--:R-:W-:Y:S02]  /*65e0*/  @!UP1 UISETP.NE.AND UP2, UPT, UR5, 0x1, UPT ;  /* 0x000000010500988c */ /* 0x008fe4000bf45270 */
[----:B------:R-:W-:Y:S01]  /*65f0*/  @!UP1 USHF.R.U32.HI UR4, URZ, UR13, UR4 ;  /* 0x0000000dff049299 */ /* 0x000fe20008011604 */
[----:B------:R-:W-:Y:S01]  /*6600*/  @!P1 IMAD.IADD R0, R0, 0x1, -R9 ;  /* 0x0000000100009824 */ /* 0x000fe200078e0a09 */
[----:B------:R-:W-:Y:S01]  /*6610*/  @!UP1 USEL UR6, UR36, UR6, !UP0 ;  /* 0x0000000624069287 */ /* 0x000fe2000c000000 */
[----:B------:R-:W-:Y:S01]  /*6620*/  @!P1 IADD3 R11, PT, PT, R11, 0x1, RZ ;  /* 0x000000010b0b9810 */ /* 0x000fe20007ffe0ff */
[----:B------:R-:W-:Y:S02]  /*6630*/  @!UP1 USEL UR7, UR37, UR4, !UP2 ;  /* 0x0000000425079287 */ /* 0x000fe4000d000000 */
[----:B------:R-:W-:Y:S01]  /*6640*/  UISETP.GE.AND UP0, UPT, UR8, URZ, UPT ;  /* 0x000000ff0800728c */ /* 0x000fe2000bf06270 */
[----:B------:R-:W-:Y:S01]  /*6650*/  ISETP.GE.U32.AND P2, PT, R0, R9, PT ;  /* 0x000000090000720c */ /* 0x000fe20003f46070 */
[----:B------:R-:W-:Y:S02]  /*6660*/  UISETP.NE.AND UP2, UPT, UR11, URZ, UPT ;  /* 0x000000ff0b00728c */ /* 0x000fe4000bf45270 */
[----:B------:R-:W-:Y:S02]  /*6670*/  @!UP1 UIADD3 UR4, UPT, UPT, -UR7, UR6, URZ ;  /* 0x0000000607049290 */ /* 0x000fe4000fffe1ff */
[----:B------:R-:W-:Y:S02]  /*6680*/  @!UP1 UIADD3 UR6, UPT, UPT, UR7, -UR6, URZ ;  /* 0x8000000607069290 */ /* 0x000fe4000fffe0ff */
[----:B------:R-:W-:Y:S02]  /*6690*/  @!UP1 UIMAD UR37, UR4, UR5, UR37 ;  /* 0x00000005042592a4 */ /* 0x000fe4000f8e0225 */
[----:B------:R-:W-:Y:S02]  /*66a0*/  UIADD3 UR4, UPT, UPT, -UR43, URZ, URZ ;  /* 0x000000ff2b047290 */ /* 0x000fe4000fffe1ff */
[----:B------:R-:W-:Y:S02]  /*66b0*/  @!UP1 UIMAD UR36, UR6, UR14, UR36 ;  /* 0x0000000e062492a4 */ /* 0x000fe4000f8e0224 */
[----:B------:R-:W-:Y:S01]  /*66c0*/  UIMAD UR5, UR52, UR4, UR20 ;  /* 0x00000004340572a4 */ /* 0x000fe2000f8e0214 */
[----:B------:R-:W-:Y:S03]  /*66d0*/  @P2 VIADD R11, R11, 0x1 ;  /* 0x000000010b0b2836 */ /* 0x000fe60000000000 */
[----:B------:R-:W-:Y:S02]  /*66e0*/  USHF.L.U32 UR51, UR5, 0x7, URZ ;  /* 0x0000000705337899 */ /* 0x000fe400080006ff */
[----:B------:R-:W-:Y:S11]  /*66f0*/  R2UR UR44, R11 ;  /* 0x000000000b2c72ca */ /* 0x000ff600000e0000 */
[----:B------:R-:W-:Y:S02]  /*6700*/  @!UPT UIADD3 URZ, UPT, UPT, URZ, URZ, URZ ;  /* 0x000000fffffff290 */ /* 0x000fe4000fffe0ff */
[----:B------:R-:W-:Y:S02]  /*6710*/  @!UP0 UIADD3 UR44, UPT, UPT, -UR44, URZ, URZ ;  /* 0x000000ff2c2c8290 */ /* 0x000fe4000fffe1ff */
[----:B------:R-:W-:Y:S04]  /*6720*/  @!UP2 ULOP3.LUT UR44, URZ, UR11, URZ, 0x33, !UPT ;  /* 0x0000000bff2ca292 */ /* 0x000fe8000f8e33ff */
[----:B------:R-:W-:Y:S04]  /*6730*/  UIADD3 UR4, UPT, UPT, -UR44, URZ, URZ ;  /* 0x000000ff2c047290 */ /* 0x000fe8000fffe1ff */
[----:B------:R-:W-:Y:S01]  /*6740*/  UIMAD UR43, UR11, UR4, UR43 ;  /* 0x000000040b2b72a4 */ /* 0x000fe2000f8e022b */
[----:B------:R-:W-:Y:S11]  /*6750*/  @!P0 BRA `(.L_x_82) ;  /* 0x00000000007c8947 */ /* 0x000ff60003800000 */
[----:B------:R-:W1:Y:S01]  /*6760*/  LDCU.64 UR8, c[0x4][0x80] ;  /* 0x01001000ff0877ac */ /* 0x000e620008000a00 */
[----:B------:R-:W-:Y:S01]  /*6770*/  MOV R16, 0x0 ;  /* 0x0000000000107802 */ /* 0x000fe20000000f00 */
[----:B------:R-:W-:Y:S02]  /*6780*/  HFMA2 R12, -RZ, RZ, 0, 5.9604644775390625e-08 ;  /* 0x00000001ff0c7431 */ /* 0x000fe400000001ff */
[----:B------:R-:W-:Y:S01]  /*6790*/  IMAD.MOV.U32 R8, RZ, RZ, 0x70 ;  /* 0x00000070ff087424 */ /* 0x000fe200078e00ff */
[----:B------:R2:W3:Y:S01]  /*67a0*/  LDC.64 R14, c[0x4][R16] ;  /* 0x01000000100e7b82 */ /* 0x0004e20000000a00 */
[----:B------:R-:W4:Y:S01]  /*67b0*/  LDCU.64 UR6, c[0x4][0x88] ;  /* 0x01001100ff0677ac */ /* 0x000f220008000a00 */
[----:B------:R-:W-:Y:S01]  /*67c0*/  IMAD.MOV.U32 R13, RZ, RZ, RZ ;  /* 0x000000ffff0d7224 */ /* 0x000fe200078e00ff */
[----:B------:R-:W2:Y:S01]  /*67d0*/  LDCU.64 UR4, c[0x4][0x8] ;  /* 0x01000100ff0477ac */ /* 0x000ea20008000a00 */
[----:B-1----:R-:W-:Y:S01]  /*67e0*/  MOV R5, UR9 ;  /* 0x0000000900057c02 */ /* 0x002fe20008000f00 */
[----:B------:R-:W-:Y:S01]  /*67f0*/  IMAD.U32 R4, RZ, RZ, UR8 ;  /* 0x00000008ff047e24 */ /* 0x000fe2000f8e00ff */
[----:B----4-:R-:W-:Y:S01]  /*6800*/  MOV R7, UR7 ;  /* 0x0000000700077c02 */ /* 0x010fe20008000f00 */
[----:B------:R-:W-:Y:S01]  /*6810*/  IMAD.U32 R6, RZ, RZ, UR6 ;  /* 0x00000006ff067e24 */ /* 0x000fe2000f8e00ff */
[----:B--2---:R-:W-:Y:S01]  /*6820*/  MOV R11, UR5 ;  /* 0x00000005000b7c02 */ /* 0x004fe20008000f00 */
[----:B------:R-:W-:Y:S02]  /*6830*/  IMAD.U32 R10, RZ, RZ, UR4 ;  /* 0x00000004ff0a7e24 */ /* 0x000fe4000f8e00ff */
[----:B------:R-:W-:Y:S07]  /*6840*/  LEPC R20, `(.L_x_83) ;  /* 0x000000001014794e */ /* 0x000fee0000000000 */
[----:B---3-5:R-:W-:Y:S05]  /*6850*/  CALL.ABS.NOINC R14 ;  /* 0x000000000e007343 */ /* 0x028fea0003c00000 */
.L_x_83:
[----:B------:R-:W1:Y:S01]  /*6860*/  LDCU.64 UR8, c[0x4][0x80] ;  /* 0x01001000ff0877ac */ /* 0x000e620008000a00 */
[----:B------:R-:W2:Y:S01]  /*6870*/  LDC.64 R16, c[0x4][R16] ;  /* 0x0100000010107b82 */ /* 0x000ea20000000a00 */
[----:B------:R-:W-:Y:S02]  /*6880*/  HFMA2 R12, -RZ, RZ, 0, 5.9604644775390625e-08 ;  /* 0x00000001ff0c7431 */ /* 0x000fe400000001ff */
[----:B------:R-:W-:Y:S02]  /*6890*/  IMAD.MOV.U32 R8, RZ, RZ, 0x70 ;  /* 0x00000070ff087424 */ /* 0x000fe400078e00ff */
[----:B------:R-:W-:Y:S01]  /*68a0*/  IMAD.MOV.U32 R13, RZ, RZ, RZ ;  /* 0x000000ffff0d7224 */ /* 0x000fe200078e00ff */
[----:B------:R-:W3:Y:S01]  /*68b0*/  LDCU.64 UR6, c[0x4][0x88] ;  /* 0x01001100ff0677ac */ /* 0x000ee20008000a00 */
[----:B------:R-:W4:Y:S01]  /*68c0*/  LDCU.64 UR4, c[0x4][0x8] ;  /* 0x01000100ff0477ac */ /* 0x000f220008000a00 */
[----:B-1----:R-:W-:Y:S02]  /*68d0*/  MOV R4, UR8 ;  /* 0x0000000800047c02 */ /* 0x002fe40008000f00 */
[----:B------:R-:W-:Y:S02]  /*68e0*/  MOV R5, UR9 ;  /* 0x0000000900057c02 */ /* 0x000fe40008000f00 */
[----:B---3--:R-:W-:Y:S01]  /*68f0*/  MOV R7, UR7 ;  /* 0x0000000700077c02 */ /* 0x008fe20008000f00 */
[----:B------:R-:W-:Y:S01]  /*6900*/  IMAD.U32 R6, RZ, RZ, UR6 ;  /* 0x00000006ff067e24 */ /* 0x000fe2000f8e00ff */
[----:B----4-:R-:W-:Y:S01]  /*6910*/  MOV R11, UR5 ;  /* 0x00000005000b7c02 */ /* 0x010fe20008000f00 */
[----:B------:R-:W-:Y:S02]  /*6920*/  IMAD.U32 R10, RZ, RZ, UR4 ;  /* 0x00000004ff0a7e24 */ /* 0x000fe4000f8e00ff */
[----:B------:R-:W-:Y:S07]  /*6930*/  LEPC R20, `(.L_x_82) ;  /* 0x000000001014794e */ /* 0x000fee0000000000 */
[----:B--2---:R-:W-:Y:S05]  /*6940*/  CALL.ABS.NOINC R16 ;  /* 0x0000000010007343 */ /* 0x004fea0003c00000 */
.L_x_82:
[----:B------:R-:W-:Y:S05]  /*6950*/  BSYNC.RECONVERGENT B6 ;  /* 0x0000000000067941 */ /* 0x000fea0003800200 */
.L_x_81:
[----:B------:R-:W-:Y:S02]  /*6960*/  R2UR UR6, R73 ;  /* 0x00000000490672ca */ /* 0x000fe400000e0000 */
[----:B------:R-:W-:Y:S02]  /*6970*/  R2UR UR5, R72 ;  /* 0x00000000480572ca */ /* 0x000fe400000e0000 */
[----:B------:R-:W-:Y:S02]  /*6980*/  R2UR UR4, R71 ;  /* 0x00000000470472ca */ /* 0x000fe400000e0000 */
[----:B------:R-:W-:Y:S02]  /*6990*/  ISETP.NE.U32.AND P4, PT, R60, RZ, PT ;  /* 0x000000ff3c00720c */ /* 0x000fe40003f85070 */
[----:B------:R-:W-:Y:S02]  /*69a0*/  ISETP.NE.U32.AND P2, PT, RZ, UR54, PT ;  /* 0x00000036ff007c0c */ /* 0x000fe4000bf45070 */
[----:B------:R-:W-:Y:S02]  /*69b0*/  ISETP.NE.AND.EX P4, PT, R61, RZ, PT, P4 ;  /* 0x000000ff3d00720c */ /* 0x000fe40003f85340 */
[----:B------:R-:W-:Y:S01]  /*69c0*/  ISETP.NE.AND.EX P2, PT, RZ, UR55, PT, P2 ;  /* 0x00000037ff007c0c */ /* 0x000fe2000bf45320 */
[----:B------:R-:W-:Y:S02]  /*69d0*/  UISETP.NE.AND UP2, UPT, UR6, URZ, UPT ;  /* 0x000000ff0600728c */ /* 0x000fe4000bf45270 */
[----:B------:R-:W-:Y:S04]  /*69e0*/  UISETP.NE.U32.AND UP0, UPT, UR5, URZ, UPT ;  /* 0x000000ff0500728c */ /* 0x000fe8000bf05070 */
[----:B------:R-:W-:Y:S01]  /*69f0*/  UISETP.NE.AND.EX UP1, UPT, UR4, URZ, UPT, UP0 ;  /* 0x000000ff0400728c */ /* 0x000fe2000bf25300 */
[----:B------:R-:W-:Y:S01]  /*6a00*/  PLOP3.LUT P1, PT, PT, PT, UP2, 0x80, 0x8 ;  /* 0x000000000008781c */ /* 0x000fe20003f2f028 */
[----:B------:R-:W-:Y:S03]  /*6a10*/  UPLOP3.LUT UP0, UPT, UPT, UPT, UPT, 0x40, 0x4 ;  /* 0x000000000004789c */ /* 0x000fe60003f0e870 */
[----:B------:R-:W-:Y:S06]  /*6a20*/  @UP2 UPLOP3.LUT UP0, UPT, UPT, UPT, UP1, 0x80, 0x8 ;  /* 0x000000000008289c */ /* 0x000fec0003f0f010 */
[----:B------:R-:W-:Y:S01]  /*6a30*/  PLOP3.LUT P0, PT, PT, PT, UP0, 0x80, 0x8 ;  /* 0x000000000008781c */ /* 0x000fe20003f0f008 */
[----:B------:R-:W-:Y:S01]  /*6a40*/  @!UPT UIADD3 URZ, UPT, UPT, URZ, URZ, URZ ;  /* 0x000000fffffff290 */ /* 0x000fe2000fffe0ff */
[----:B------:R-:W-:Y:S11]  /*6a50*/  BRA.U !UP1, `(.L_x_84) ;  /* 0x0000000109407547 */ /* 0x000ff6000b800000 */
[----:B------:R-:W-:Y:S01]  /*6a60*/  UISETP.NE.U32.AND UP0, UPT, UR54, URZ, UPT ;  /* 0x000000ff3600728c */ /* 0x000fe2000bf05070 */
[----:B------:R-:W-:Y:S01]  /*6a70*/  R2UR UR6, R72 ;  /* 0x00000000480672ca */ /* 0x000fe200000e0000 */
[----:B------:R-:W1:Y:S01]  /*6a80*/  LDCU.64 UR8, c[0x0][0x358] ;  /* 0x00006b00ff0877ac */ /* 0x000e620008000a00 */
[----:B------:R-:W-:Y:S02]  /*6a90*/  HFMA2 R69, -RZ, RZ, 0, 5.9604644775390625e-08 ;  /* 0x00000001ff457431 */ /* 0x000fe400000001ff */
[----:B------:R-:W-:Y:S01]  /*6aa0*/  IMAD.MOV.U32 R0, RZ, RZ, 0x1 ;  /* 0x00000001ff007424 */ /* 0x000fe200078e00ff */
[----:B------:R-:W-:Y:S06]  /*6ab0*/  UISETP.NE.AND.EX UP0, UPT, UR55, URZ, UPT, UP0 ;  /* 0x000000ff3700728c */ /* 0x000fec000bf05300 */
[----:B------:R-:W-:Y:S05]  /*6ac0*/  PLOP3.LUT P3, PT, PT, PT, UP0, 0x80, 0x8 ;  /* 0x000000000008781c */ /* 0x000fea0003f6f008 */
[----:B------:R-:W2:Y:S01]  /*6ad0*/  @UP0 LDCU.64 UR4, c[0x0][0x888] ;  /* 0x00011100ff0407ac */ /* 0x000ea20008000a00 */
[----:B------:R-:W-:Y:S07]  /*6ae0*/  @UP0 UIMAD UR6, UR49, UR6, URZ ;  /* 0x00000006310602a4 */ /* 0x000fee000f8e02ff */
[----:B------:R-:W-:Y:S01]  /*6af0*/  @!P3 PRMT R69, R0, 0x7610, R69 ;  /* 0x000076100045b816 */ /* 0x000fe20000000045 */
[----:B--2---:R-:W-:Y:S06]  /*6b00*/  @UP0 UIMAD.WIDE UR4, UR6, 0x4, UR4 ;  /* 0x00000004060408a5 */ /* 0x004fec000f8e0204 */
[----:B------:R-:W-:Y:S02]  /*6b10*/  IMAD.U32 R4, RZ, RZ, UR4 ;  /* 0x00000004ff047e24 */ /* 0x000fe4000f8e00ff */
[----:B------:R-:W-:Y:S03]  /*6b20*/  IMAD.U32 R5, RZ, RZ, UR5 ;  /* 0x00000005ff057e24 */ /* 0x000fe6000f8e00ff */
[----:B------:R-:W2:Y:S02]  /*6b30*/  @!UP0 LDCU UR4, c[0x0][0x880] ;  /* 0x00011000ff0487ac */ /* 0x000ea40008000800 */
[----:B-1---5:R1:W5:Y:S02]  /*6b40*/  @P3 LDG.E R27, desc[UR8][R4.64] ;  /* 0x00000008041b3981 */ /* 0x022364000c1e1900 */
[----:B-12---:R-:W-:Y:S02]  /*6b50*/  @!P3 MOV R27, UR4 ;  /* 0x00000004001bbc02 */ /* 0x006fe40008000f00 */
.L_x_84:
[----:B------:R-:W-:Y:S05]  /*6b60*/  @!P4 BRA `(.L_x_85) ;  /* 0x000000000024c947 */ /* 0x000fea0003800000 */
[----:B------:R-:W-:Y:S01]  /*6b70*/  ISETP.NE.U32.AND P3, PT, R42, RZ, PT ;  /* 0x000000ff2a00720c */ /* 0x000fe20003f65070 */
[----:B------:R-:W1:Y:S03]  /*6b80*/  LDCU.64 UR4, c[0x0][0x358] ;  /* 0x00006b00ff0477ac */ /* 0x000e660008000a00 */
[----:B------:R-:W-:Y:S11]  /*6b90*/  ISETP.NE.AND.EX P3, PT, R43, RZ, PT, P3 ;  /* 0x000000ff2b00720c */ /* 0x000ff60003f65330 */
[----:B------:R-:W-:Y:S02]  /*6ba0*/  @!UPT UIADD3 URZ, UPT, UPT, URZ, URZ, URZ ;  /* 0x000000fffffff290 */ /* 0x000fe4000fffe0ff */
[----:B------:R-:W2:Y:S01]  /*6bb0*/  @P3 LDC.64 R4, c[0x0][0x8a8] ;  /* 0x00022a00ff043b82 */ /* 0x000ea20000000a00 */
[----:B------:R-:W-:Y:S04]  /*6bc0*/  @P3 IMAD R0, R60, UR49, RZ ;  /* 0x000000313c003c24 */ /* 0x000fe8000f8e02ff */
[----:B--2---:R-:W-:Y:S05]  /*6bd0*/  @P3 IMAD.WIDE R4, R0, 0x4, R4 ;  /* 0x0000000400043825 */ /* 0x004fea00078e0204 */
[----:B-1---5:R1:W5:Y:S02]  /*6be0*/  @P3 LDG.E R24, desc[UR4][R4.64] ;  /* 0x0000000404183981 */ /* 0x022364000c1e1900 */
[----:B-1----:R-:W2:Y:S02]  /*6bf0*/  @!P3 LDC R24, c[0x0][0x8a0] ;  /* 0x00022800ff18bb82 */ /* 0x002ea40000000800 */
.L_x_85:
[----:B-----5:R-:W-:Y:S01]  /*6c00*/  FSETP.NEU.AND P3, PT, R27, RZ, PT ;  /* 0x000000ff1b00720b */ /* 0x020fe20003f6d000 */
[----:B------:R-:W-:Y:S01]  /*6c10*/  IMAD.SHL.U32 R85, R67, 0x4, RZ ;  /* 0x0000000443557824 */ /* 0x000fe200078e00ff */
[----:B------:R-:W-:Y:S01]  /*6c20*/  SEL R4, RZ, 0xffffffff, P2 ;  /* 0xffffffffff047807 */ /* 0x000fe20001000000 */
[----:B------:R-:W-:Y:S01]  /*6c30*/  BSSY B1, `(.L_x_86) ;  /* 0x000003d000017945 */ /* 0x000fe20003800000 */
[----:B------:R-:W-:Y:S01]  /*6c40*/  @P1 LOP3.LUT P2, RZ, R69, 0xff, RZ, 0xc0, !PT ;  /* 0x000000ff45ff1812 */ /* 0x000fe2000784c0ff */
[----:B------:R-:W-:Y:S01]  /*6c50*/  VIADD R80, R85, UR48 ;  /* 0x0000003055507c36 */ /* 0x000fe20008000000 */
[----:B------:R-:W-:Y:S01]  /*6c60*/  @P1 SEL R3, RZ, 0xffffffff, P3 ;  /* 0xffffffffff031807 */ /* 0x000fe20001800000 */
[----:B------:R-:W-:Y:S01]  /*6c70*/  IMAD.MOV.U32 R86, RZ, RZ, 0x1 ;  /* 0x00000001ff567424 */ /* 0x000fe200078e00ff */
[----:B------:R-:W-:Y:S01]  /*6c80*/  LOP3.LUT R66, R66, 0x1, RZ, 0x3c, !PT ;  /* 0x0000000142427812 */ /* 0x000fe200078e3cff */
[----:B------:R-:W-:Y:S01]  /*6c90*/  IMAD.IADD R25, R23, 0x1, R2 ;  /* 0x0000000117197824 */ /* 0x000fe200078e0202 */
[----:B------:R-:W-:Y:S01]  /*6ca0*/  @P0 SEL R3, R4, R3, !P2 ;  /* 0x0000000304030207 */ /* 0x000fe20005000000 */
[----:B------:R-:W-:Y:S01]  /*6cb0*/  IMAD.MOV.U32 R84, RZ, RZ, RZ ;  /* 0x000000ffff547224 */ /* 0x000fe200078e00ff */
[----:B------:R-:W-:Y:S02]  /*6cc0*/  LEA R83, R22, UR48, 0x3 ;  /* 0x0000003016537c11 */ /* 0x000fe4000f8e18ff */
[----:B------:R-:W-:Y:S02]  /*6cd0*/  CS2R R46, SRZ ;  /* 0x00000000002e7805 */ /* 0x000fe4000001ff00 */
[----:B------:R-:W-:Y:S02]  /*6ce0*/  @P1 LOP3.LUT R3, R3, 0x1, RZ, 0xc0, !PT ;  /* 0x0000000103031812 */ /* 0x000fe400078ec0ff */
[----:B------:R-:W-:Y:S02]  /*6cf0*/  CS2R R44, SRZ ;  /* 0x00000000002c7805 */ /* 0x000fe4000001ff00 */
[----:B------:R-:W-:Y:S02]  /*6d00*/  SHF.L.U32 R0, R65, 0x1f, RZ ;  /* 0x0000001f41007819 */ /* 0x000fe400000006ff */
[----:B------:R-:W-:Y:S02]  /*6d10*/  CS2R R50, SRZ ;  /* 0x0000000000327805 */ /* 0x000fe4000001ff00 */
[----:B------:R-:W-:Y:S02]  /*6d20*/  ISETP.NE.U32.OR P6, PT, R3, 0x1, !P1 ;  /* 0x000000010300780c */ /* 0x000fe40004fc5470 */
[----:B------:R-:W-:Y:S02]  /*6d30*/  CS2R R48, SRZ ;  /* 0x0000000000307805 */ /* 0x000fe4000001ff00 */
[----:B------:R-:W-:Y:S02]  /*6d40*/  PLOP3.LUT P2, PT, PT, PT, UP1, 0x80, 0x8 ;  /* 0x000000000008781c */ /* 0x000fe40003f4f018 */
[----:B------:R-:W-:Y:S02]  /*6d50*/  CS2R R54, SRZ ;  /* 0x0000000000367805 */ /* 0x000fe4000001ff00 */
[----:B------:R-:W-:Y:S02]  /*6d60*/  LOP3.LUT P4, R77, R69, 0xff, RZ, 0xc0, !PT ;  /* 0x000000ff454d7812 */ /* 0x000fe4000788c0ff */
[----:B------:R-:W-:Y:S02]  /*6d70*/  CS2R R52, SRZ ;  /* 0x0000000000347805 */ /* 0x000fe4000001ff00 */
[----:B------:R-:W-:Y:S02]  /*6d80*/  SEL R3, RZ, 0xffffffff, P3 ;  /* 0xffffffffff037807 */ /* 0x000fe40001800000 */
[----:B------:R-:W-:Y:S02]  /*6d90*/  CS2R R58, SRZ ;  /* 0x00000000003a7805 */ /* 0x000fe4000001ff00 */
[----:B------:R-:W-:Y:S02]  /*6da0*/  P2R R78, PR, RZ, 0x40 ;  /* 0x00000040ff4e7803 */ /* 0x000fe40000000000 */
[----:B------:R-:W-:Y:S01]  /*6db0*/  CS2R R56, SRZ ;  /* 0x0000000000387805 */ /* 0x000fe2000001ff00 */
[----:B------:R-:W-:Y:S02]  /*6dc0*/  VIADD R82, R80, 0x400 ;  /* 0x0000040050527836 */ /* 0x000fe40000000000 */
[----:B------:R-:W-:Y:S01]  /*6dd0*/  IMAD.IADD R79, R75, 0x1, R80 ;  /* 0x000000014b4f7824 */ /* 0x000fe200078e0250 */
[----:B------:R-:W-:Y:S02]  /*6de0*/  @P6 SHF.L.U32 R5, R66, 0x1f, RZ ;  /* 0x0000001f42056819 */ /* 0x000fe400000006ff */
[----:B------:R-:W-:Y:S02]  /*6df0*/  @P2 SEL R3, R4, R3, !P4 ;  /* 0x0000000304032207 */ /* 0x000fe40006000000 */
[----:B------:R-:W1:Y:S02]  /*6e00*/  @P6 SYNCS.PHASECHK.TRANS64.TRYWAIT P1, [UR48+0x80], R5 ;  /* 0x00008005ff0065a7 */ /* 0x000e640008021130 */
[----:B------:R-:W-:Y:S04]  /*6e10*/  LOP3.LUT R3, R3, 0x1, RZ, 0xc0, !PT ;  /* 0x0000000103037812 */ /* 0x000fe800078ec0ff */
[----:B------:R-:W-:Y:S04]  /*6e20*/  ISETP.NE.U32.AND P5, PT, R3, 0x1, PT ;  /* 0x000000010300780c */ /* 0x000fe80003fa5070 */
[----:B------:R-:W-:Y:S01]  /*6e30*/  P2R R87, PR, RZ, 0x20 ;  /* 0x00000020ff577803 */ /* 0x000fe20000000000 */
[----:B------:R3:W4:Y:S01]  /*6e40*/  SYNCS.PHASECHK.TRANS64.TRYWAIT P0, [R83+URZ+0xe0], R0 ;  /* 0x0000e000530075a7 */ /* 0x00072200080011ff */
[----:B-1----:R-:W-:Y:S01]  /*6e50*/  @P6 SEL R86, RZ, 0x1, !P1 ;  /* 0x00000001ff566807 */ /* 0x002fe20004800000 */
[----:B---3--:R-:W-:Y:S06]  /*6e60*/  @!P6 BRA `(.L_x_87) ;  /* 0x000000000064e947 */ /* 0x008fec0003800000 */
[----:B------:R-:W-:Y:S01]  /*6e70*/  @P5 IMAD R6, R76, 0x4, R82 ;  /* 0x000000044c065824 */ /* 0x000fe200078e0252 */
[----:B------:R-:W-:Y:S01]  /*6e80*/  ISETP.NE.AND P1, PT, R86, RZ, PT ;  /* 0x000000ff5600720c */ /* 0x000fe20003f25270 */
[----:B------:R-:W-:Y:S01]  /*6e90*/  IMAD.MOV.U32 R46, RZ, RZ, RZ ;  /* 0x000000ffff2e7224 */ /* 0x000fe200078e00ff */
[----:B------:R-:W-:Y:S01]  /*6ea0*/  BSSY B0, `(.L_x_88) ;  /* 0x000000d000007945 */ /* 0x000fe20003800000 */
[----:B------:R-:W-:Y:S01]  /*6eb0*/  @P5 IMAD.IADD R4, R75, 0x1, R6 ;  /* 0x000000014b045824 */ /* 0x000fe200078e0206 */
[----:B------:R-:W-:Y:S02]  /*6ec0*/  CS2R R50, SRZ ;  /* 0x0000000000327805 */ /* 0x000fe4000001ff00 */
[----:B------:R-:W-:Y:S02]  /*6ed0*/  CS2R R48, SRZ ;  /* 0x0000000000307805 */ /* 0x000fe4000001ff00 */
[----:B------:R-:W-:Y:S02]  /*6ee0*/  CS2R R44, SRZ ;  /* 0x00000000002c7805 */ /* 0x000fe4000001ff00 */
[----:B------:R-:W-:Y:S02]  /*6ef0*/  CS2R R58, SRZ ;  /* 0x00000000003a7805 */ /* 0x000fe4000001ff00 */
[----:B------:R-:W-:Y:S02]  /*6f00*/  CS2R R56, SRZ ;  /* 0x0000000000387805 */ /* 0x000fe4000001ff00 */
[----:B------:R-:W-:Y:S02]  /*6f10*/  CS2R R54, SRZ ;  /* 0x0000000000367805 */ /* 0x000fe4000001ff00 */
[----:B------:R-:W-:Y:S01]  /*6f20*/  CS2R R52, SRZ ;  /* 0x0000000000347805 */ /* 0x000fe2000001ff00 */
[----:B------:R-:W-:Y:S06]  /*6f30*/  @P1 BRA `(.L_x_89) ;  /* 0x00000000000c1947 */ /* 0x000fec0003800000 */
[----:B------:R-:W-:Y:S04]  /*6f40*/  SHF.L.U32 R3, R66, 0x1f, RZ ;  /* 0x0000001f42037819 */ /* 0x000fe800000006ff */
[----:B------:R-:W1:Y:S02]  /*6f50*/  SYNCS.PHASECHK.TRANS64.TRYWAIT P1, [UR48+0x80], R3 ;  /* 0x00008003ff0075a7 */ /* 0x000e640008021130 */
[----:B-1----:R-:W-:Y:S05]  /*6f60*/  @!P1 BRA `(.L_x_90) ;  /* 0x0000003000789947 */ /* 0x002fea0003800000 */
.L_x_89:
[----:B------:R-:W-:Y:S05]  /*6f70*/  BSYNC B0 ;  /* 0x0000000000007941 */ /* 0x000fea0003800000 */
.L_x_88:
[----:B------:R-:W-:Y:S01]  /*6f80*/  ISETP.NE.AND P1, PT, R87, RZ, PT ;  /* 0x000000ff5700720c */ /* 0x000fe20003f25270 */
[----:B------:R-:W-:Y:S11]  /*6f90*/  HFMA2 R84, -RZ, RZ, 0, 5.9604644775390625e-08 ;  /* 0x00000001ff547431 */ /* 0x000ff600000001ff */
[----:B------:R-:W-:Y:S01]  /*6fa0*/  @!UPT UIADD3 URZ, UPT, UPT, URZ, URZ, URZ ;  /* 0x000000fffffff290 */ /* 0x000fe2000fffe0ff */
[----:B------:R-:W-:Y:S05]  /*6fb0*/  @P1 WARPSYNC.ALL ;  /* 0x0000000000001948 */ /* 0x000fea0003800000 */
[----:B------:R3:W1:Y:S04]  /*6fc0*/  @P1 LDSM.16.M88.4 R48, [R6] ;  /* 0x000000000630183b */ /* 0x0006680000000200 */
[----:B------:R3:W1:Y:S04]  /*6fd0*/  @P1 LDSM.16.M88.4 R44, [R4] ;  /* 0x00000000042c183b */ /* 0x0006680000000200 */
[----:B------:R3:W1:Y:S04]  /*6fe0*/  @P1 LDSM.16.M88.4 R56, [R85+UR48+0x400] ;  /* 0x000400305538183b */ /* 0x0006680008000200 */
[----:B------:R3:W1:Y:S02]  /*6ff0*/  @P1 LDSM.16.M88.4 R52, [R79+0x400] ;  /* 0x000400004f34183b */ /* 0x0006640000000200 */
.L_x_87:
[----:B------:R-:W-:Y:S05]  /*7000*/  BSYNC B1 ;  /* 0x0000000000017941 */ /* 0x000fea0003800000 */
.L_x_86:
[----:B-1----:R-:W-:Y:S04]  /*7010*/  SHF.R.U32.HI R3, RZ, 0x15, R25 ;  /* 0x00000015ff037819 */ /* 0x002fe80000011619 */
[----:B------:R-:W-:Y:S01]  /*7020*/  LOP3.LUT P1, RZ, R3, 0x3, R70, 0x48, !PT ;  /* 0x0000000303ff7812 */ /* 0x000fe20007824846 */
[----:B------:R-:W-:Y:S01]  /*7030*/  @!UPT UIADD3 URZ, UPT, UPT, URZ, URZ, URZ ;  /* 0x000000fffffff290 */ /* 0x000fe2000fffe0ff */
[----:B----4-:R-:W-:Y:S11]  /*7040*/  @P0 BRA `(.L_x_91) ;  /* 0x0000000000080947 */ /* 0x010ff60003800000 */
[----:B------:R-:W1:Y:S02]  /*7050*/  SYNCS.PHASECHK.TRANS64.TRYWAIT P0, [R83+URZ+0xe0], R0 ;  /* 0x0000e000530075a7 */ /* 0x000e6400080011ff */
[----:B-1----:R-:W-:Y:S05]  /*7060*/  @!P0 BRA `(.L_x_92) ;  /* 0x0000003000508947 */ /* 0x002fea0003800000 */
.L_x_91:
[----:B------:R-:W-:Y:S05]  /*7070*/  @!P1 BRA `(.L_x_93) ;  /* 0x0000000000409947 */ /* 0x000fea0003800000 */
[----:B------:R-:W4:Y:S01]  /*7080*/  LDCU.64 UR8, c[0x4][0x70] ;  /* 0x01000e00ff0877ac */ /* 0x000f220008000a00 */
[----:B------:R-:W-:Y:S01]  /*7090*/  MOV R3, 0x0 ;  /* 0x0000000000037802 */ /* 0x000fe20000000f00 */
[----:B------:R-:W-:Y:S02]  /*70a0*/  HFMA2 R12, -RZ, RZ, 0, 5.9604644775390625e-08 ;  /* 0x00000001ff0c7431 */ /* 0x000fe400000001ff */
[----:B------:R-:W-:Y:S02]  /*70b0*/  IMAD.MOV.U32 R8, RZ, RZ, 0x192 ;  /* 0x00000192ff087424 */ /* 0x000fe400078e00ff */
[----:B------:R-:W-:Y:S01]  /*70c0*/  IMAD.MOV.U32 R13, RZ, RZ, RZ ;  /* 0x000000ffff0d7224 */ /* 0x000fe200078e00ff */
[----:B------:R-:W5:Y:S01]  /*70d0*/  LDCU.64 UR6, c[0x4][0x78] ;  /* 0x01000f00ff0677ac */ /* 0x000f620008000a00 */
[----:B------:R-:W1:Y:S01]  /*70e0*/  LDC.64 R2, c[0x4][R3] ;  /* 0x0100000003027b82 */ /* 0x000e620000000a00 */
[----:B------:R-:W2:Y:S01]  /*70f0*/  LDCU.64 UR4, c[0x4][0x10] ;  /* 0x01000200ff0477ac */ /* 0x000ea20008000a00 */
[----:B----4-:R-:W-:Y:S01]  /*7100*/  MOV R5, UR9 ;  /* 0x0000000900057c02 */ /* 0x010fe20008000f00 */
[----:B---3--:R-:W-:Y:S01]  /*7110*/  IMAD.U32 R4, RZ, RZ, UR8 ;  /* 0x00000008ff047e24 */ /* 0x008fe2000f8e00ff */
[----:B-----5:R-:W-:Y:S01]  /*7120*/  MOV R7, UR7 ;  /* 0x0000000700077c02 */ /* 0x020fe20008000f00 */
[----:B------:R-:W-:Y:S01]  /*7130*/  IMAD.U32 R6, RZ, RZ, UR6 ;  /* 0x00000006ff067e24 */ /* 0x000fe2000f8e00ff */
[----:B--2---:R-:W-:Y:S01]  /*7140*/  MOV R11, UR5 ;  /* 0x00000005000b7c02 */ /* 0x004fe20008000f00 */
[----:B------:R-:W-:Y:S02]  /*7150*/  IMAD.U32 R10, RZ, RZ, UR4 ;  /* 0x00000004ff0a7e24 */ /* 0x000fe4000f8e00ff */
[----:B------:R-:W-:Y:S07]  /*7160*/  LEPC R20, `(.L_x_93) ;  /* 0x000000001014794e */ /* 0x000fee0000000000 */
[----:B-1----:R-:W-:Y:S05]  /*7170*/  CALL.ABS.NOINC R2 ;  /* 0x0000000002007343 */ /* 0x002fea0003c00000 */
.L_x_93:
[----:B------:R-:W-:Y:S01]  /*7180*/  LOP3.LUT R20, R56, 0xffffe000, RZ, 0xc0, !PT ;  /* 0xffffe00038147812 */ /* 0x000fe200078ec0ff */
[----:B------:R-:W-:Y:S05]  /*7190*/  WARPSYNC.ALL ;  /* 0x0000000000007948 */ /* 0x000fea0003800000 */
[----:B------:R-:W-:Y:S01]  /*71a0*/  R2UR UR4, R25 ;  /* 0x00000000190472ca */ /* 0x000fe200000e0000 */
[----:B------:R-:W-:Y:S01]  /*71b0*/  IMAD.SHL.U32 R89, R76, 0x4, RZ ;  /* 0x000000044c597824 */ /* 0x000fe200078e00ff */
[----:B------:R-:W-:Y:S01]  /*71c0*/  LOP3.LUT R21, R57, 0xffffe000, RZ, 0xc0, !PT ;  /* 0xffffe00039157812 */ /* 0x000fe200078ec0ff */
[----:B------:R-:W-:Y:S01]  /*71d0*/  BSSY.RECONVERGENT B0, `(.L_x_94) ;  /* 0x0000059000007945 */ /* 0x000fe20003800200 */
[----:B------:R-:W-:Y:S02]  /*71e0*/  LOP3.LUT R26, R59, 0xffffe000, RZ, 0xc0, !PT ;  /* 0xffffe0003b1a7812 */ /* 0x000fe400078ec0ff */
[----:B------:R-:W-:Y:S02]  /*71f0*/  LOP3.LUT R32, R53, 0xffffe000, RZ, 0xc0, !PT ;  /* 0xffffe00035207812 */ /* 0x000fe400078ec0ff */
[----:B------:R-:W-:Y:S02]  /*7200*/  LOP3.LUT R33, R54, 0xffffe000, RZ, 0xc0, !PT ;  /* 0xffffe00036217812 */ /* 0x000fe400078ec0ff */
[----:B------:R-:W-:Y:S02]  /*7210*/  IADD3 R82, PT, PT, R82, R89, RZ ;  /* 0x0000005952527210 */ /* 0x000fe40007ffe0ff */
[----:B------:R-:W-:Y:S01]  /*7220*/  ISETP.NE.AND P0, PT, R68, RZ, PT ;  /* 0x000000ff4400720c */ /* 0x000fe20003f05270 */
[----:B---3--:R-:W1:Y:S02]  /*7230*/  LDTM.16dp128bit.x8 R4, tmem[UR4] ;  /* 0x00000004000479ee */ /* 0x008e640008180000 */
[----:B------:R-:W-:Y:S02]  /*7240*/  IMAD.IADD R81, R75, 0x1, R82 ;  /* 0x000000014b517824 */ /* 0x000fe400078e0252 */
[C---:B-12---:R-:W-:Y:S01]  /*7250*/  FMUL R0, R24.reuse, R4 ;  /* 0x0000000418007220 */ /* 0x046fe20000400000 */
[C---:B------:R-:W-:Y:S01]  /*7260*/  FMUL R2, R24.reuse, R5 ;  /* 0x0000000518027220 */ /* 0x040fe20000400000 */
[C---:B------:R-:W-:Y:S01]  /*7270*/  FMUL R3, R24.reuse, R6 ;  /* 0x0000000618037220 */ /* 0x040fe20000400000 */
[----:B------:R-:W-:Y:S01]  /*7280*/  FMUL R7, R24, R7 ;  /* 0x0000000718077220 */ /* 0x000fe20000400000 */
[C---:B------:R-:W-:Y:S01]  /*7290*/  FFMA R28, R27.reuse, R20, R0 ;  /* 0x000000141b1c7223 */ /* 0x040fe20000000000 */
[----:B------:R-:W-:Y:S01]  /*72a0*/  LOP3.LUT R20, R58, 0xffffe000, RZ, 0xc0, !PT ;  /* 0xffffe0003a147812 */ /* 0x000fe200078ec0ff */
[C---:B------:R-:W-:Y:S01]  /*72b0*/  FFMA R29, R27.reuse, R21, R2 ;  /* 0x000000151b1d7223 */ /* 0x040fe20000000002 */
[----:B------:R-:W-:Y:S01]  /*72c0*/  LOP3.LUT R21, R52, 0xffffe000, RZ, 0xc0, !PT ;  /* 0xffffe00034157812 */ /* 0x000fe200078ec0ff */
[C---:B------:R-:W-:Y:S01]  /*72d0*/  FMUL R4, R24.reuse, R8 ;  /* 0x0000000818047220 */ /* 0x040fe20000400000 */
[----:B------:R-:W-:Y:S01]  /*72e0*/  F2FP.TF32.F32.PACK_B R28, R28 ;  /* 0x0000001cff1c723e */ /* 0x000fe200024050ff */
[----:B------:R-:W-:Y:S01]  /*72f0*/  FFMA R30, R27, R20, R3 ;  /* 0x000000141b1e7223 */ /* 0x000fe20000000003 */
[----:B------:R-:W-:Y:S01]  /*7300*/  LOP3.LUT R20, R55, 0xffffe000, RZ, 0xc0, !PT ;  /* 0xffffe00037147812 */ /* 0x000fe200078ec0ff */
[C---:B------:R-:W-:Y:S01]  /*7310*/  FMUL R5, R24.reuse, R9 ;  /* 0x0000000918057220 */ /* 0x040fe20000400000 */
[----:B------:R-:W-:Y:S01]  /*7320*/  F2FP.TF32.F32.PACK_B R29, R29 ;  /* 0x0000001dff1d723e */ /* 0x000fe200024050ff */
[C---:B------:R-:W-:Y:S01]  /*7330*/  FMUL R6, R24.reuse, R10 ;  /* 0x0000000a18067220 */ /* 0x040fe20000400000 */
[----:B------:R-:W-:Y:S01]  /*7340*/  F2FP.TF32.F32.PACK_B R30, R30 ;  /* 0x0000001eff1e723e */ /* 0x000fe200024050ff */
[----:B------:R-:W-:Y:S01]  /*7350*/  FFMA R31, R27, R26, R7 ;  /* 0x0000001a1b1f7223 */ /* 0x000fe20000000007 */
[----:B------:R-:W-:Y:S01]  /*7360*/  LOP3.LUT R26, R49, 0xffffe000, RZ, 0xc0, !PT ;  /* 0xffffe000311a7812 */ /* 0x000fe200078ec0ff */
[----:B------:R-:W-:Y:S01]  /*7370*/  FMUL R11, R24, R11 ;  /* 0x0000000b180b7220 */ /* 0x000fe20000400000 */
[C---:B------:R-:W-:Y:S01]  /*7380*/  FFMA R4, R27.reuse, R21, R4 ;  /* 0x000000151b047223 */ /* 0x040fe20000000004 */
[----:B------:R-:W-:Y:S01]  /*7390*/  LOP3.LUT R21, R48, 0xffffe000, RZ, 0xc0, !PT ;  /* 0xffffe00030157812 */ /* 0x000fe200078ec0ff */
[C---:B------:R-:W-:Y:S01]  /*73a0*/  FFMA R5, R27.reuse, R32, R5 ;  /* 0x000000201b057223 */ /* 0x040fe20000000005 */
[----:B------:R-:W-:Y:S01]  /*73b0*/  F2FP.TF32.F32.PACK_B R31, R31 ;  /* 0x0000001fff1f723e */ /* 0x000fe200024050ff */
        /* <DEDUP_REMOVED lines=8> */
[----:B------:R1:W-:Y:S01]  /*7440*/  STSM.16.M88.4 [R80+0x400], R28 ;  /* 0x0004001c50007844 */ /* 0x0003e20000000200 */
[----:B------:R-:W-:Y:S01]  /*7450*/  F2FP.TF32.F32.PACK_B R6, R6 ;  /* 0x00000006ff06723e */ /* 0x000fe200024050ff */
[C---:B------:R-:W-:Y:S01]  /*7460*/  FMUL R10, R24.reuse, R14 ;  /* 0x0000000e180a7220 */ /* 0x040fe20000400000 */
[----:B------:R-:W-:Y:S01]  /*7470*/  F2FP.TF32.F32.PACK_B R7, R7 ;  /* 0x00000007ff07723e */ /* 0x000fe200024050ff */
[----:B------:R-:W-:Y:S01]  /*7480*/  FMUL R15, R24, R15 ;  /* 0x0000000f180f7220 */ /* 0x000fe20000400000 */
[C---:B------:R-:W-:Y:S01]  /*7490*/  FFMA R8, R27.reuse, R21, R8 ;  /* 0x000000151b087223 */ /* 0x040fe20000000008 */
[C---:B------:R-:W-:Y:S01]  /*74a0*/  FFMA R9, R27.reuse, R26, R9 ;  /* 0x0000001a1b097223 */ /* 0x040fe20000000009 */
[C---:B------:R-:W-:Y:S01]  /*74b0*/  FFMA R10, R27.reuse, R33, R10 ;  /* 0x000000211b0a7223 */ /* 0x040fe2000000000a */
[----:B------:R1:W-:Y:S01]  /*74c0*/  STSM.16.M88.4 [R79+0x400], R4 ;  /* 0x000400044f007844 */ /* 0x0003e20000000200 */
[----:B------:R-:W-:Y:S01]  /*74d0*/  LOP3.LUT R21, R44, 0xffffe000, RZ, 0xc0, !PT ;  /* 0xffffe0002c157812 */ /* 0x000fe200078ec0ff */
[----:B------:R-:W-:Y:S01]  /*74e0*/  FFMA R11, R27, R20, R15 ;  /* 0x000000141b0b7223 */ /* 0x000fe2000000000f */
[----:B------:R-:W-:Y:S01]  /*74f0*/  LOP3.LUT R20, R45, 0xffffe000, RZ, 0xc0, !PT ;  /* 0xffffe0002d147812 */ /* 0x000fe200078ec0ff */
[C---:B------:R-:W-:Y:S01]  /*7500*/  FMUL R12, R24.reuse, R16 ;  /* 0x00000010180c7220 */ /* 0x040fe20000400000 */
[----:B------:R-:W-:Y:S01]  /*7510*/  FMUL R13, R24, R17 ;  /* 0x00000011180d7220 */ /* 0x000fe20000400000 */
[----:B------:R-:W-:Y:S01]  /*7520*/  LOP3.LUT R33, R46, 0xffffe000, RZ, 0xc0, !PT ;  /* 0xffffe0002e217812 */ /* 0x000fe200078ec0ff */
[C---:B------:R-:W-:Y:S01]  /*7530*/  FMUL R14, R24.reuse, R18 ;  /* 0x00000012180e7220 */ /* 0x040fe20000400000 */
[----:B------:R-:W-:Y:S01]  /*7540*/  LOP3.LUT R26, R47, 0xffffe000, RZ, 0xc0, !PT ;  /* 0xffffe0002f1a7812 */ /* 0x000fe200078ec0ff */
[----:B------:R-:W-:Y:S01]  /*7550*/  FMUL R19, R24, R19 ;  /* 0x0000001318137220 */ /* 0x000fe20000400000 */
[C---:B------:R-:W-:Y:S01]  /*7560*/  FFMA R12, R27.reuse, R21, R12 ;  /* 0x000000151b0c7223 */ /* 0x040fe2000000000c */
[C---:B------:R-:W-:Y:S01]  /*7570*/  FFMA R13, R27.reuse, R20, R13 ;  /* 0x000000141b0d7223 */ /* 0x040fe2000000000d */
[C---:B------:R-:W-:Y:S01]  /*7580*/  FFMA R14, R27.reuse, R33, R14 ;  /* 0x000000211b0e7223 */ /* 0x040fe2000000000e */
[----:B------:R-:W-:Y:S01]  /*7590*/  FFMA R15, R27, R26, R19 ;  /* 0x0000001a1b0f7223 */ /* 0x000fe20000000013 */
[----:B------:R-:W-:Y:S02]  /*75a0*/  F2FP.TF32.F32.PACK_B R8, R8 ;  /* 0x00000008ff08723e */ /* 0x000fe400024050ff */
[----:B------:R-:W-:Y:S02]  /*75b0*/  F2FP.TF32.F32.PACK_B R9, R9 ;  /* 0x00000009ff09723e */ /* 0x000fe400024050ff */
[----:B------:R-:W-:Y:S02]  /*75c0*/  F2FP.TF32.F32.PACK_B R10, R10 ;  /* 0x0000000aff0a723e */ /* 0x000fe400024050ff */
[----:B------:R-:W-:Y:S02]  /*75d0*/  F2FP.TF32.F32.PACK_B R11, R11 ;  /* 0x0000000bff0b723e */ /* 0x000fe400024050ff */
[----:B------:R-:W-:Y:S02]  /*75e0*/  F2FP.TF32.F32.PACK_B R12, R12 ;  /* 0x0000000cff0c723e */ /* 0x000fe400024050ff */
[----:B------:R-:W-:Y:S01]  /*75f0*/  F2FP.TF32.F32.PACK_B R13, R13 ;  /* 0x0000000dff0d723e */ /* 0x000fe200024050ff */
[----:B------:R1:W-:Y:S01]  /*7600*/  STSM.16.M88.4 [R82], R8 ;  /* 0x0000000852007844 */ /* 0x0003e20000000200 */
[----:B------:R-:W-:Y:S02]  /*7610*/  F2FP.TF32.F32.PACK_B R14, R14 ;  /* 0x0000000eff0e723e */ /* 0x000fe400024050ff */
[----:B------:R-:W-:Y:S05]  /*7620*/  F2FP.TF32.F32.PACK_B R15, R15 ;  /* 0x0000000fff0f723e */ /* 0x000fea00024050ff */
[----:B------:R1:W-:Y:S01]  /*7630*/  STSM.16.M88.4 [R81], R12 ;  /* 0x0000000c51007844 */ /* 0x0003e20000000200 */
[----:B------:R-:W-:Y:S01]  /*7640*/  @!PT LDS RZ, [RZ] ;  /* 0x00000000fffff984 */ /* 0x000fe20000000800 */
[----:B------:R-:W-:Y:S01]  /*7650*/  @!PT LDS RZ, [RZ] ;  /* 0x00000000fffff984 */ /* 0x000fe20000000800 */
[----:B------:R-:W-:Y:S01]  /*7660*/  @!PT LDS RZ, [RZ] ;  /* 0x00000000fffff984 */ /* 0x000fe20000000800 */
[----:B------:R-:W-:Y:S01]  /*7670*/  @!PT LDS RZ, [RZ] ;  /* 0x00000000fffff984 */ /* 0x000fe20000000800 */
[----:B------:R2:W-:Y:S07]  /*7680*/  MEMBAR.ALL.CTA ;  /* 0x0000000000007992 */ /* 0x0005ee0000008000 */
[----:B--2---:R-:W2:Y:S02]  /*7690*/  FENCE.VIEW.ASYNC.S ;  /* 0x00000000000073c6 */ /* 0x004ea40000000000 */
[----:B--2---:R-:W-:Y:S06]  /*76a0*/  BAR.SYNC.DEFER_BLOCKING 0x1, 0x80 ;  /* 0x0042000000007b1d */ /* 0x004fec0000010000 */
[----:B------:R-:W-:Y:S05]  /*76b0*/  @P0 BRA `(.L_x_95) ;  /* 0x0000000000280947 */ /* 0x000fea0003800000 */
[----:B------:R-:W2:Y:S01]  /*76c0*/  LDCU.64 UR6, c[0x0][0x348] ;  /* 0x00006900ff0677ac */ /* 0x000ea20008000a00 */
[----:B------:R-:W-:Y:S01]  /*76d0*/  UIADD3 UR4, UPT, UPT, UR48, 0x400, URZ ;  /* 0x0000040030047890 */ /* 0x000fe2000fffe0ff */
[----:B------:R-:W-:Y:S05]  /*76e0*/  UMOV UR41, UR51 ;  /* 0x0000003300297c82 */ /* 0x000fea0008000000 */
[----:B------:R-:W-:Y:S04]  /*76f0*/  MOV R74, UR4 ;  /* 0x00000004004a7c02 */ /* 0x000fe80008000f00 */
[----:B------:R-:W-:Y:S01]  /*7700*/  R2UR UR40, R74 ;  /* 0x000000004a2872ca */ /* 0x000fe200000e0000 */
[----:B--2---:R-:W-:Y:S04]  /*7710*/  UIADD3 UR4, UP0, UPT, UR6, 0x680, URZ ;  /* 0x0000068006047890 */ /* 0x004fe8000ff1e0ff */
[----:B------:R-:W-:Y:S09]  /*7720*/  UIADD3.X UR5, UPT, UPT, URZ, UR7, URZ, UP0, !UPT ;  /* 0x00000007ff057290 */ /* 0x000ff200087fe4ff */
[----:B------:R2:W-:Y:S01]  /*7730*/  UTMASTG.4D [UR40], [UR4] ;  /* 0x00000028040073b5 */ /* 0x0005e20008018000 */
[----:B------:R0:W-:Y:S01]  /*7740*/  UTMACMDFLUSH ;  /* 0x00000000000079b7 */ /* 0x0001e20000000000 */
[----:B--2---:R-:W-:Y:S04]  /*7750*/  DEPBAR.LE SB0, 0x1 ;  /* 0x000080400000791a */ /* 0x004fe80000000000 */
.L_x_95:
[----:B------:R-:W-:Y:S05]  /*7760*/  BSYNC.RECONVERGENT B0 ;  /* 0x0000000000007941 */ /* 0x000fea0003800200 */
.L_x_94:
[----:B------:R-:W-:Y:S01]  /*7770*/  BAR.SYNC.DEFER_BLOCKING 0x1, 0x80 ;  /* 0x0042000000007b1d */ /* 0x000fe20000010000 */
[----:B------:R-:W-:Y:S01]  /*7780*/  ISETP.NE.AND P1, PT, R78, RZ, PT ;  /* 0x000000ff4e00720c */ /* 0x000fe20003f25270 */
[----:B------:R-:W-:Y:S01]  /*7790*/  UISETP.NE.AND UP0, UPT, UR53, URZ, UPT ;  /* 0x000000ff3500728c */ /* 0x000fe2000bf05270 */
[----:B------:R-:W-:Y:S11]  /*77a0*/  LEA R3, R84, UR48, 0x3 ;  /* 0x0000003054037c11 */ /* 0x000ff6000f8e18ff */
[----:B-1----:R-:W-:Y:S01]  /*77b0*/  @P1 SHF.L.U32 R4, R66, 0x1f, RZ ;  /* 0x0000001f42041819 */ /* 0x002fe200000006ff */
[----:B------:R-:W-:Y:S06]  /*77c0*/  BRA.U !UP0, `(.L_x_96) ;  /* 0x0000000108247547 */ /* 0x000fec000b800000 */
[----:B------:R-:W1:Y:S01]  /*77d0*/  S2R R0, SR_CgaCtaId ;  /* 0x0000000000007919 */ /* 0x000e620000008800 */
[----:B------:R-:W-:Y:S01]  /*77e0*/  IMAD.U32 R2, RZ, RZ, UR50 ;  /* 0x00000032ff027e24 */ /* 0x000fe2000f8e00ff */
[----:B------:R-:W-:Y:S04]  /*77f0*/  UIADD3 UR4, UPT, UPT, UR50, 0x1, URZ ;  /* 0x0000000132047890 */ /* 0x000fe8000fffe0ff */
[----:B------:R-:W-:Y:S01]  /*7800*/  @P1 LEA R2, R2, UR48, 0x3 ;  /* 0x0000003002021c11 */ /* 0x000fe2000f8e18ff */
[----:B------:R-:W-:Y:S04]  /*7810*/  UISETP.NE.AND UP0, UPT, UR4, 0x4, UPT ;  /* 0x000000040400788c */ /* 0x000fe8000bf05270 */
[----:B------:R-:W-:Y:S01]  /*7820*/  @P1 VIADD R5, R2, 0xa0 ;  /* 0x000000a002051836 */ /* 0x000fe20000000000 */
[----:B------:R-:W-:Y:S04]  /*7830*/  USEL UR50, UR4, URZ, UP0 ;  /* 0x000000ff04327287 */ /* 0x000fe80008000000 */
[----:B-1----:R-:W-:Y:S04]  /*7840*/  @P1 PRMT R0, R0, 0x654, R5 ;  /* 0x0000065400001816 */ /* 0x002fe80000000005 */
[----:B------:R1:W-:Y:S04]  /*7850*/  @P1 SYNCS.ARRIVE.TRANS64.RED.A1T0 RZ, [R0+URZ], RZ ;  /* 0x000000ff00ff19a7 */ /* 0x0003e800081004ff */
.L_x_96:
[----:B------:R-:W2:Y:S01]  /*7860*/  @P1 SYNCS.PHASECHK.TRANS64.TRYWAIT P0, [R3+URZ+0x80], R4 ;  /* 0x00008004030015a7 */ /* 0x000ea200080011ff */
[----:B------:R-:W-:Y:S01]  /*7870*/  BSSY B1, `(.L_x_97) ;  /* 0x0000017000017945 */ /* 0x000fe20003800000 */
[----:B--2---:R-:W-:Y:S03]  /*7880*/  @P1 SEL R86, RZ, 0x1, !P0 ;  /* 0x00000001ff561807 */ /* 0x004fe60004000000 */
[----:B------:R-:W-:Y:S05]  /*7890*/  @!P1 BRA `(.L_x_98) ;  /* 0x0000000000509947 */ /* 0x000fea0003800000 */
[----:B------:R-:W-:Y:S01]  /*78a0*/  ISETP.NE.AND P1, PT, R87, RZ, PT ;  /* 0x000000ff5700720c */ /* 0x000fe20003f25270 */
[----:B------:R-:W-:Y:S01]  /*78b0*/  BSSY B0, `(.L_x_99) ;  /* 0x000000a000007945 */ /* 0x000fe20003800000 */
[----:B------:R-:W-:Y:S11]  /*78c0*/  ISETP.NE.AND P0, PT, R86, RZ, PT ;  /* 0x000000ff5600720c */ /* 0x000ff60003f05270 */
[----:B------:R-:W-:Y:S04]  /*78d0*/  @P1 IMAD R5, R84, 0x2000, R85 ;  /* 0x0000200054051824 */ /* 0x000fe800078e0255 */
[----:B------:R-:W-:Y:S05]  /*78e0*/  @P1 VIADD R4, R5, UR48 ;  /* 0x0000003005041c36 */ /* 0x000fea0008000000 */
[----:B------:R-:W-:Y:S01]  /*78f0*/  @P1 IADD3 R2, PT, PT, R89, R4, RZ ;  /* 0x0000000459021210 */ /* 0x000fe20007ffe0ff */
[----:B------:R-:W-:Y:S01]  /*7900*/  @P1 IMAD.IADD R4, R75, 0x1, R4 ;  /* 0x000000014b041824 */ /* 0x000fe200078e0204 */
[----:B------:R-:W-:Y:S06]  /*7910*/  @P0 BRA `(.L_x_100) ;  /* 0x00000000000c0947 */ /* 0x000fec0003800000 */
[----:B-1----:R-:W-:Y:S04]  /*7920*/  SHF.L.U32 R0, R66, 0x1f, RZ ;  /* 0x0000001f42007819 */ /* 0x002fe800000006ff */
[----:B------:R-:W1:Y:S02]  /*7930*/  SYNCS.PHASECHK.TRANS64.TRYWAIT P0, [R3+URZ+0x80], R0 ;  /* 0x00008000030075a7 */ /* 0x000e6400080011ff */
[----:B-1----:R-:W-:Y:S05]  /*7940*/  @!P0 BRA `(.L_x_101) ;  /* 0x00000028002c8947 */ /* 0x002fea0003800000 */
.L_x_100:
[----:B------:R-:W-:Y:S05]  /*7950*/  BSYNC B0 ;  /* 0x0000000000007941 */ /* 0x000fea0003800000 */
.L_x_99:
[----:B------:R-:W-:Y:S02]  /*7960*/  ISETP.NE.AND P0, PT, R87, RZ, PT ;  /* 0x000000ff5700720c */ /* 0x000fe40003f05270 */
[----:B------:R-:W-:Y:S11]  /*7970*/  IADD3 R84, PT, PT, R84, 0x1, RZ ;  /* 0x0000000154547810 */ /* 0x000ff60007ffe0ff */
[----:B-1----:R-:W-:Y:S01]  /*7980*/  @P0 IMAD.IADD R0, R75, 0x1, R2 ;  /* 0x000000014b000824 */ /* 0x002fe200078e0202 */
[----:B------:R-:W-:Y:S05]  /*7990*/  @P0 WARPSYNC.ALL ;  /* 0x0000000000000948 */ /* 0x000fea0003800000 */
[----:B------:R2:W3:Y:S04]  /*79a0*/  @P0 LDSM.16.M88.4 R56, [R5+UR48+0x400] ;  /* 0x000400300538083b */ /* 0x0004e80008000200 */
[----:B------:R2:W4:Y:S04]  /*79b0*/  @P0 LDSM.16.M88.4 R52, [R4+0x400] ;  /* 0x000400000434083b */ /* 0x0005280000000200 */
[----:B------:R2:W1:Y:S04]  /*79c0*/  @P0 LDSM.16.M88.4 R48, [R2+0x400] ;  /* 0x000400000230083b */ /* 0x0004680000000200 */
[----:B------:R2:W1:Y:S02]  /*79d0*/  @P0 LDSM.16.M88.4 R44, [R0+0x400] ;  /* 0x00040000002c083b */ /* 0x0004640000000200 */
.L_x_98:
[----:B------:R-:W-:Y:S05]  /*79e0*/  BSYNC B1 ;  /* 0x0000000000017941 */ /* 0x000fea0003800000 */
.L_x_97:
[----:B------:R-:W-:Y:S05]  /*79f0*/  VIADD R3, R25, 0x20 ;  /* 0x0000002019037836 */ /* 0x000fea0000000000 */
[----:B------:R-:W-:Y:S04]  /*7a00*/  SHF.R.U32.HI R3, RZ, 0x15, R3 ;  /* 0x00000015ff037819 */ /* 0x000fe80000011603 */
[----:B------:R-:W-:Y:S11]  /*7a10*/  LOP3.LUT P0, RZ, R3, 0x3, R70, 0x48, !PT ;  /* 0x0000000303ff7812 */ /* 0x000ff60007804846 */
[----:B------:R-:W-:Y:S02]  /*7a20*/  @!UPT UIADD3 URZ, UPT, UPT, URZ, URZ, URZ ;  /* 0x000000fffffff290 */ /* 0x000fe4000fffe0ff */
[----:B------:R-:W-:Y:S05]  /*7a30*/  @!P0 BRA `(.L_x_102) ;  /* 0x0000000000408947 */ /* 0x000fea0003800000 */
[----:B------:R-:W5:Y:S01]  /*7a40*/  LDCU.64 UR8, c[0x4][0x70] ;  /* 0x01000e00ff0877ac */ /* 0x000f620008000a00 */
[----:B------:R-:W-:Y:S01]  /*7a50*/  MOV R3, 0x0 ;  /* 0x0000000000037802 */ /* 0x000fe20000000f00 */
[----:B------:R-:W-:Y:S02]  /*7a60*/  HFMA2 R12, -RZ, RZ, 0, 5.9604644775390625e-08 ;  /* 0x00000001ff0c7431 */ /* 0x000fe400000001ff */
[----:B------:R-:W-:Y:S02]  /*7a70*/  IMAD.MOV.U32 R8, RZ, RZ, 0x192 ;  /* 0x00000192ff087424 */ /* 0x000fe400078e00ff */
[----:B------:R-:W-:Y:S01]  /*7a80*/  IMAD.MOV.U32 R13, RZ, RZ, RZ ;  /* 0x000000ffff0d7224 */ /* 0x000fe200078e00ff */
[----:B------:R-:W3:Y:S01]  /*7a90*/  LDCU.64 UR6, c[0x4][0x78] ;  /* 0x01000f00ff0677ac */ /* 0x000ee20008000a00 */
[----:B--2---:R-:W2:Y:S01]  /*7aa0*/  LDC.64 R2, c[0x4][R3] ;  /* 0x0100000003027b82 */ /* 0x004ea20000000a00 */
[----:B------:R-:W4:Y:S01]  /*7ab0*/  LDCU.64 UR4, c[0x4][0x10] ;  /* 0x01000200ff0477ac */ /* 0x000f220008000a00 */
[----:B-----5:R-:W-:Y:S01]  /*7ac0*/  MOV R5, UR9 ;  /* 0x0000000900057c02 */ /* 0x020fe20008000f00 */
[----:B------:R-:W-:Y:S01]  /*7ad0*/  IMAD.U32 R4, RZ, RZ, UR8 ;  /* 0x00000008ff047e24 */ /* 0x000fe2000f8e00ff */
[----:B---3--:R-:W-:Y:S01]  /*7ae0*/  MOV R7, UR7 ;  /* 0x0000000700077c02 */ /* 0x008fe20008000f00 */
[----:B------:R-:W-:Y:S01]  /*7af0*/  IMAD.U32 R6, RZ, RZ, UR6 ;  /* 0x00000006ff067e24 */ /* 0x000fe2000f8e00ff */
[----:B----4-:R-:W-:Y:S01]  /*7b00*/  MOV R11, UR5 ;  /* 0x00000005000b7c02 */ /* 0x010fe20008000f00 */
[----:B------:R-:W-:Y:S02]  /*7b10*/  IMAD.U32 R10, RZ, RZ, UR4 ;  /* 0x00000004ff0a7e24 */ /* 0x000fe4000f8e00ff */
[----:B------:R-:W-:Y:S07]  /*7b20*/  LEPC R20, `(.L_x_102) ;  /* 0x000000001014794e */ /* 0x000fee0000000000 */
[----:B-12---:R-:W-:Y:S05]  /*7b30*/  CALL.ABS.NOINC R2 ;  /* 0x0000000002007343 */ /* 0x006fea0003c00000 */
.L_x_102:
[----:B---3--:R-:W-:Y:S01]  /*7b40*/  LOP3.LUT R20, R56, 0xffffe000, RZ, 0xc0, !PT ;  /* 0xffffe00038147812 */ /* 0x008fe200078ec0ff */
[----:B------:R-:W-:Y:S05]  /*7b50*/  WARPSYNC.ALL ;  /* 0x0000000000007948 */ /* 0x000fea0003800000 */
[----:B------:R-:W-:Y:S01]  /*7b60*/  R2UR UR4, R25 ;  /* 0x00000000190472ca */ /* 0x000fe200000e0000 */
[----:B------:R-:W3:Y:S01]  /*7b70*/  S2R R88, SR_CgaCtaId ;  /* 0x0000000000587919 */ /* 0x000ee20000008800 */
[----:B------:R-:W-:Y:S01]  /*7b80*/  LOP3.LUT R21, R57, 0xffffe000, RZ, 0xc0, !PT ;  /* 0xffffe00039157812 */ /* 0x000fe200078ec0ff */
[----:B------:R-:W-:Y:S01]  /*7b90*/  IMAD.U32 R40, RZ, RZ, UR50 ;  /* 0x00000032ff287e24 */ /* 0x000fe2000f8e00ff */
[----:B------:R-:W-:Y:S01]  /*7ba0*/  LOP3.LUT R41, R58, 0xffffe000, RZ, 0xc0, !PT ;  /* 0xffffe0003a297812 */ /* 0x000fe200078ec0ff */
[----:B------:R-:W-:Y:S01]  /*7bb0*/  BSSY.RECONVERGENT B0, `(.L_x_103) ;  /* 0x000005a000007945 */ /* 0x000fe20003800200 */
[----:B-1----:R-:W-:Y:S02]  /*7bc0*/  LOP3.LUT R26, R48, 0xffffe000, RZ, 0xc0, !PT ;  /* 0xffffe000301a7812 */ /* 0x002fe400078ec0ff */
[----:B------:R-:W-:Y:S02]  /*7bd0*/  ISETP.NE.AND P6, PT, R78, RZ, PT ;  /* 0x000000ff4e00720c */ /* 0x000fe40003fc5270 */
[----:B------:R-:W-:Y:S03]  /*7be0*/  ISETP.NE.AND P0, PT, R68, RZ, PT ;  /* 0x000000ff4400720c */ /* 0x000fe60003f05270 */
[----:B--2---:R-:W1:Y:S08]  /*7bf0*/  LDTM.16dp128bit.x8 R4, tmem[UR4+0x20] ;  /* 0x00002004000479ee */ /* 0x004e700008180000 */
[----:B------:R-:W-:Y:S02]  /*7c00*/  @P6 LEA R40, R40, UR48, 0x3 ;  /* 0x0000003028286c11 */ /* 0x000fe4000f8e18ff */
[----:B------:R-:W-:Y:S03]  /*7c10*/  @P6 SHF.L.U32 R93, R66, 0x1f, RZ ;  /* 0x0000001f425d6819 */ /* 0x000fe600000006ff */
[----:B------:R-:W-:Y:S01]  /*7c20*/  @P6 VIADD R91, R40, 0xa0 ;  /* 0x000000a0285b6836 */ /* 0x000fe20000000000 */
[----:B------:R-:W-:Y:S04]  /*7c30*/  LEA R40, R84, UR48, 0x3 ;  /* 0x0000003054287c11 */ /* 0x000fe8000f8e18ff */
[----:B---3--:R-:W-:Y:S01]  /*7c40*/  @P6 PRMT R91, R88, 0x654, R91 ;  /* 0x00000654585b6816 */ /* 0x008fe2000000005b */
[C---:B-1----:R-:W-:Y:S01]  /*7c50*/  FMUL R0, R24.reuse, R4 ;  /* 0x0000000418007220 */ /* 0x042fe20000400000 */
[C---:B------:R-:W-:Y:S01]  /*7c60*/  FMUL R2, R24.reuse, R5 ;  /* 0x0000000518027220 */ /* 0x040fe20000400000 */
[C---:B------:R-:W-:Y:S01]  /*7c70*/  FMUL R3, R24.reuse, R10 ;  /* 0x0000000a18037220 */ /* 0x040fe20000400000 */
[----:B------:R-:W-:Y:S01]  /*7c80*/  FMUL R4, R24, R11 ;  /* 0x0000000b18047220 */ /* 0x000fe20000400000 */
[C---:B------:R-:W-:Y:S01]  /*7c90*/  FFMA R28, R27.reuse, R20, R0 ;  /* 0x000000141b1c7223 */ /* 0x040fe20000000000 */
[----:B----4-:R-:W-:Y:S01]  /*7ca0*/  LOP3.LUT R20, R52, 0xffffe000, RZ, 0xc0, !PT ;  /* 0xffffe00034147812 */ /* 0x010fe200078ec0ff */
        /* <DEDUP_REMOVED lines=8> */
[----:B------:R-:W-:Y:S01]  /*7d30*/  FFMA R31, R27, R21, R2 ;  /* 0x000000151b1f7223 */ /* 0x000fe20000000002 */
[----:B------:R-:W-:Y:S01]  /*7d40*/  LOP3.LUT R21, R53, 0xffffe000, RZ, 0xc0, !PT ;  /* 0xffffe00035157812 */ /* 0x000fe200078ec0ff */
[C---:B------:R-:W-:Y:S01]  /*7d50*/  FMUL R0, R24.reuse, R8 ;  /* 0x0000000818007220 */ /* 0x040fe20000400000 */
[----:B------:R-:W-:Y:S01]  /*7d60*/  F2FP.TF32.F32.PACK_B R30, R30 ;  /* 0x0000001eff1e723e */ /* 0x000fe200024050ff */
[----:B------:R-:W-:Y:S01]  /*7d70*/  FMUL R2, R24, R9 ;  /* 0x0000000918027220 */ /* 0x000fe20000400000 */
[----:B------:R-:W-:Y:S01]  /*7d80*/  F2FP.TF32.F32.PACK_B R31, R31 ;  /* 0x0000001fff1f723e */ /* 0x000fe200024050ff */
[C---:B------:R-:W-:Y:S01]  /*7d90*/  FFMA R32, R27.reuse, R20, R0 ;  /* 0x000000141b207223 */ /* 0x040fe20000000000 */
[----:B------:R-:W-:Y:S01]  /*7da0*/  LOP3.LUT R20, R54, 0xffffe000, RZ, 0xc0, !PT ;  /* 0xffffe00036147812 */ /* 0x000fe200078ec0ff */
[----:B------:R-:W-:Y:S01]  /*7db0*/  FFMA R33, R27, R21, R2 ;  /* 0x000000151b217223 */ /* 0x000fe20000000002 */
[----:B------:R-:W-:Y:S01]  /*7dc0*/  LOP3.LUT R21, R49, 0xffffe000, RZ, 0xc0, !PT ;  /* 0xffffe00031157812 */ /* 0x000fe200078ec0ff */
[----:B------:R1:W-:Y:S01]  /*7dd0*/  STSM.16.M88.4 [R80+0x2400], R28 ;  /* 0x0024001c50007844 */ /* 0x0003e20000000200 */
[----:B------:R-:W-:Y:S01]  /*7de0*/  F2FP.TF32.F32.PACK_B R32, R32 ;  /* 0x00000020ff20723e */ /* 0x000fe200024050ff */
[C---:B------:R-:W-:Y:S01]  /*7df0*/  FFMA R34, R27.reuse, R20, R3 ;  /* 0x000000141b227223 */ /* 0x040fe20000000003 */
[----:B------:R-:W-:Y:S01]  /*7e00*/  LOP3.LUT R20, R50, 0xffffe000, RZ, 0xc0, !PT ;  /* 0xffffe00032147812 */ /* 0x000fe200078ec0ff */
[C---:B------:R-:W-:Y:S01]  /*7e10*/  FMUL R5, R24.reuse, R12 ;  /* 0x0000000c18057220 */ /* 0x040fe20000400000 */
[----:B------:R-:W-:Y:S01]  /*7e20*/  F2FP.TF32.F32.PACK_B R33, R33 ;  /* 0x00000021ff21723e */ /* 0x000fe200024050ff */
[C---:B------:R-:W-:Y:S01]  /*7e30*/  FMUL R6, R24.reuse, R13 ;  /* 0x0000000d18067220 */ /* 0x040fe20000400000 */
[----:B------:R-:W-:Y:S01]  /*7e40*/  F2FP.TF32.F32.PACK_B R34, R34 ;  /* 0x00000022ff22723e */ /* 0x000fe200024050ff */
[----:B------:R-:W-:Y:S01]  /*7e50*/  FMUL R7, R24, R14 ;  /* 0x0000000e18077220 */ /* 0x000fe20000400000 */
[----:B------:R-:W-:Y:S01]  /*7e60*/  FFMA R35, R27, R41, R4 ;  /* 0x000000291b237223 */ /* 0x000fe20000000004 */
[----:B------:R-:W-:Y:S01]  /*7e70*/  LOP3.LUT R41, R51, 0xffffe000, RZ, 0xc0, !PT ;  /* 0xffffe00033297812 */ /* 0x000fe200078ec0ff */
[C---:B------:R-:W-:Y:S01]  /*7e80*/  FFMA R36, R27.reuse, R26, R5 ;  /* 0x0000001a1b247223 */ /* 0x040fe20000000005 */
[----:B------:R-:W-:Y:S01]  /*7e90*/  LOP3.LUT R26, R46, 0xffffe000, RZ, 0xc0, !PT ;  /* 0xffffe0002e1a7812 */ /* 0x000fe200078ec0ff */
[C---:B------:R-:W-:Y:S01]  /*7ea0*/  FFMA R37, R27.reuse, R21, R6 ;  /* 0x000000151b257223 */ /* 0x040fe20000000006 */
[----:B------:R-:W-:Y:S01]  /*7eb0*/  FMUL R8, R24, R15 ;  /* 0x0000000f18087220 */ /* 0x000fe20000400000 */
[----:B------:R-:W-:Y:S01]  /*7ec0*/  FFMA R38, R27, R20, R7 ;  /* 0x000000141b267223 */ /* 0x000fe20000000007 */
[----:B------:R-:W-:Y:S01]  /*7ed0*/  LOP3.LUT R20, R44, 0xffffe000, RZ, 0xc0, !PT ;  /* 0xffffe0002c147812 */ /* 0x000fe200078ec0ff */
[C---:B------:R-:W-:Y:S01]  /*7ee0*/  FMUL R9, R24.reuse, R16 ;  /* 0x0000001018097220 */ /* 0x040fe20000400000 */
[----:B------:R-:W-:Y:S01]  /*7ef0*/  LOP3.LUT R21, R45, 0xffffe000, RZ, 0xc0, !PT ;  /* 0xffffe0002d157812 */ /* 0x000fe200078ec0ff */
[----:B------:R-:W-:Y:S01]  /*7f00*/  FFMA R39, R27, R41, R8 ;  /* 0x000000291b277223 */ /* 0x000fe20000000008 */
[C---:B------:R-:W-:Y:S01]  /*7f10*/  FMUL R10, R24.reuse, R17 ;  /* 0x00000011180a7220 */ /* 0x040fe20000400000 */
[C---:B------:R-:W-:Y:S01]  /*7f20*/  FMUL R11, R24.reuse, R18 ;  /* 0x00000012180b7220 */ /* 0x040fe20000400000 */
[----:B------:R-:W-:Y:S01]  /*7f30*/  LOP3.LUT R41, R47, 0xffffe000, RZ, 0xc0, !PT ;  /* 0xffffe0002f297812 */ /* 0x000fe200078ec0ff */
[----:B------:R-:W-:Y:S01]  /*7f40*/  FMUL R12, R24, R19 ;  /* 0x00000013180c7220 */ /* 0x000fe20000400000 */
[----:B------:R-:W-:Y:S02]  /*7f50*/  F2FP.TF32.F32.PACK_B R35, R35 ;  /* 0x00000023ff23723e */ /* 0x000fe400024050ff */
[----:B------:R-:W-:Y:S02]  /*7f60*/  F2FP.TF32.F32.PACK_B R36, R36 ;  /* 0x00000024ff24723e */ /* 0x000fe400024050ff */
[----:B------:R-:W-:Y:S01]  /*7f70*/  F2FP.TF32.F32.PACK_B R37, R37 ;  /* 0x00000025ff25723e */ /* 0x000fe200024050ff */
[----:B------:R2:W-:Y:S01]  /*7f80*/  STSM.16.M88.4 [R79+0x2400], R32 ;  /* 0x002400204f007844 */ /* 0x0005e20000000200 */
[----:B------:R-:W-:Y:S01]  /*7f90*/  F2FP.TF32.F32.PACK_B R38, R38 ;  /* 0x00000026ff26723e */ /* 0x000fe200024050ff */
[C---:B-1----:R-:W-:Y:S01]  /*7fa0*/  FFMA R28, R27.reuse, R20, R9 ;  /* 0x000000141b1c7223 */ /* 0x042fe20000000009 */
[C---:B------:R-:W-:Y:S01]  /*7fb0*/  FFMA R29, R27.reuse, R21, R10 ;  /* 0x000000151b1d7223 */ /* 0x040fe2000000000a */
[C---:B------:R-:W-:Y:S01]  /*7fc0*/  FFMA R30, R27.reuse, R26, R11 ;  /* 0x0000001a1b1e7223 */ /* 0x040fe2000000000b */
[----:B------:R-:W-:Y:S01]  /*7fd0*/  FFMA R31, R27, R41, R12 ;  /* 0x000000291b1f7223 */ /* 0x000fe2000000000c */
[----:B------:R-:W-:Y:S02]  /*7fe0*/  F2FP.TF32.F32.PACK_B R39, R39 ;  /* 0x00000027ff27723e */ /* 0x000fe400024050ff */
[----:B------:R-:W-:Y:S02]  /*7ff0*/  F2FP.TF32.F32.PACK_B R28, R28 ;  /* 0x0000001cff1c723e */ /* 0x000fe400024050ff */
[----:B------:R-:W-:Y:S01]  /*8000*/  F2FP.TF32.F32.PACK_B R29, R29 ;  /* 0x0000001dff1d723e */ /* 0x000fe200024050ff */
[----:B------:R2:W-:Y:S01]  /*8010*/  STSM.16.M88.4 [R82+0x2000], R36 ;  /* 0x0020002452007844 */ /* 0x0005e20000000200 */
[----:B------:R-:W-:Y:S02]  /*8020*/  F2FP.TF32.F32.PACK_B R30, R30 ;  /* 0x0000001eff1e723e */ /* 0x000fe400024050ff */
[----:B------:R-:W-:Y:S05]  /*8030*/  F2FP.TF32.F32.PACK_B R31, R31 ;  /* 0x0000001fff1f723e */ /* 0x000fea00024050ff */
[----:B------:R2:W-:Y:S01]  /*8040*/  STSM.16.M88.4 [R81+0x2000], R28 ;  /* 0x0020001c51007844 */ /* 0x0005e20000000200 */
[----:B------:R-:W-:Y:S01]  /*8050*/  @!PT LDS RZ, [RZ] ;  /* 0x00000000fffff984 */ /* 0x000fe20000000800 */
[----:B------:R-:W-:Y:S01]  /*8060*/  @!PT LDS RZ, [RZ] ;  /* 0x00000000fffff984 */ /* 0x000fe20000000800 */
[----:B------:R-:W-:Y:S01]  /*8070*/  @!PT LDS RZ, [RZ] ;  /* 0x00000000fffff984 */ /* 0x000fe20000000800 */
[----:B------:R-:W-:Y:S01]  /*8080*/  @!PT LDS RZ, [RZ] ;  /* 0x00000000fffff984 */ /* 0x000fe20000000800 */
[----:B------:R1:W-:Y:S07]  /*8090*/  MEMBAR.ALL.CTA ;  /* 0x0000000000007992 */ /* 0x0003ee0000008000 */
[----:B-1----:R-:W1:Y:S02]  /*80a0*/  FENCE.VIEW.ASYNC.S ;  /* 0x00000000000073c6 */ /* 0x002e640000000000 */
[----:B-1----:R-:W-:Y:S06]  /*80b0*/  BAR.SYNC.DEFER_BLOCKING 0x1, 0x80 ;  /* 0x0042000000007b1d */ /* 0x002fec0000010000 */
[----:B------:R-:W-:Y:S05]  /*80c0*/  @P0 BRA `(.L_x_104) ;  /* 0x0000000000200947 */ /* 0x000fea0003800000 */
[----:B------:R-:W1:Y:S01]  /*80d0*/  LDCU.64 UR6, c[0x0][0x348] ;  /* 0x00006900ff0677ac */ /* 0x000e620008000a00 */
[----:B------:R-:W-:Y:S02]  /*80e0*/  UIADD3 UR40, UPT, UPT, UR48, 0x2400, URZ ;  /* 0x0000240030287890 */ /* 0x000fe4000fffe0ff */
[----:B------:R-:W-:Y:S02]  /*80f0*/  UIADD3 UR41, UPT, UPT, UR51, 0x20, URZ ;  /* 0x0000002033297890 */ /* 0x000fe4000fffe0ff */
[----:B-1----:R-:W-:Y:S04]  /*8100*/  UIADD3 UR4, UP0, UPT, UR6, 0x680, URZ ;  /* 0x0000068006047890 */ /* 0x002fe8000ff1e0ff */
[----:B------:R-:W-:Y:S09]  /*8110*/  UIADD3.X UR5, UPT, UPT, URZ, UR7, URZ, UP0, !UPT ;  /* 0x00000007ff057290 */ /* 0x000ff200087fe4ff */
[----:B------:R1:W-:Y:S01]  /*8120*/  UTMASTG.4D [UR40], [UR4] ;  /* 0x00000028040073b5 */ /* 0x0003e20008018000 */
[----:B------:R0:W-:Y:S01]  /*8130*/  UTMACMDFLUSH ;  /* 0x00000000000079b7 */ /* 0x0001e20000000000 */
[----:B-1----:R-:W-:Y:S04]  /*8140*/  DEPBAR.LE SB0, 0x1 ;  /* 0x000080400000791a */ /* 0x002fe80000000000 */
.L_x_104:
[----:B------:R-:W-:Y:S05]  /*8150*/  BSYNC.RECONVERGENT B0 ;  /* 0x0000000000007941 */ /* 0x000fea0003800200 */
.L_x_103:
[----:B------:R-:W-:Y:S01]  /*8160*/  BAR.SYNC.DEFER_BLOCKING 0x1, 0x80 ;  /* 0x0042000000007b1d */ /* 0x000fe20000010000 */
[----:B------:R-:W-:Y:S04]  /*8170*/  UIADD3 UR4, UPT, UPT, UR50, 0x1, URZ ;  /* 0x0000000132047890 */ /* 0x000fe8000fffe0ff */
[----:B------:R-:W-:Y:S04]  /*8180*/  UISETP.NE.AND UP0, UPT, UR4, 0x4, UPT ;  /* 0x000000040400788c */ /* 0x000fe8000bf05270 */
[----:B------:R-:W-:Y:S01]  /*8190*/  USEL UR49, UR4, URZ, UP0 ;  /* 0x000000ff04317287 */ /* 0x000fe20008000000 */
[----:B------:R1:W-:Y:S01]  /*81a0*/  @P6 SYNCS.ARRIVE.TRANS64.RED.A1T0 RZ, [R91+URZ], RZ ;  /* 0x000000ff5bff69a7 */ /* 0x0003e200081004ff */
[----:B------:R-:W-:Y:S01]  /*81b0*/  BSSY B1, `(.L_x_105) ;  /* 0x0000018000017945 */ /* 0x000fe20003800000 */
[----:B------:R-:W3:Y:S02]  /*81c0*/  @P6 SYNCS.PHASECHK.TRANS64.TRYWAIT P0, [R40+URZ+0x80], R93 ;  /* 0x0000805d280065a7 */ /* 0x000ee400080011ff */
[----:B---3--:R-:W-:Y:S01]  /*81d0*/  @P6 SEL R86, RZ, 0x1, !P0 ;  /* 0x00000001ff566807 */ /* 0x008fe20004000000 */
[----:B-1----:R-:W-:Y:S06]  /*81e0*/  @!P6 BRA `(.L_x_106) ;  /* 0x000000000050e947 */ /* 0x002fec0003800000 */
        /* <DEDUP_REMOVED lines=8> */
[----:B------:R-:W-:Y:S04]  /*8270*/  SHF.L.U32 R5, R66, 0x1f, RZ ;  /* 0x0000001f42057819 */ /* 0x000fe800000006ff */
[----:B------:R-:W1:Y:S02]  /*8280*/  SYNCS.PHASECHK.TRANS64.TRYWAIT P0, [R40+URZ+0x80], R5 ;  /* 0x00008005280075a7 */ /* 0x000e6400080011ff */
[----:B-1----:R-:W-:Y:S05]  /*8290*/  @!P0 BRA `(.L_x_109) ;  /* 0x0000001c00ec8947 */ /* 0x002fea0003800000 */
.L_x_108:
[----:B------:R-:W-:Y:S05]  /*82a0*/  BSYNC B0 ;  /* 0x0000000000007941 */ /* 0x000fea0003800000 */
.L_x_107:
[----:B------:R-:W-:Y:S02]  /*82b0*/  ISETP.NE.AND P0, PT, R87, RZ, PT ;  /* 0x000000ff5700720c */ /* 0x000fe40003f05270 */
[----:B------:R-:W-:Y:S11]  /*82c0*/  IADD3 R84, PT, PT, R84, 0x1, RZ ;  /* 0x0000000154547810 */ /* 0x000ff60007ffe0ff */
[----:B------:R-:W-:Y:S01]  /*82d0*/  @P0 IMAD.IADD R4, R75, 0x1, R0 ;  /* 0x000000014b040824 */ /* 0x000fe200078e0200 */
[----:B------:R-:W-:Y:S05]  /*82e0*/  @P0 WARPSYNC.ALL ;  /* 0x0000000000000948 */ /* 0x000fea0003800000 */
[----:B------:R3:W4:Y:S04]  /*82f0*/  @P0 LDSM.16.M88.4 R56, [R3+UR48+0x400] ;  /* 0x000400300338083b */ /* 0x0007280008000200 */
[----:B------:R3:W1:Y:S04]  /*8300*/  @P0 LDSM.16.M88.4 R52, [R2+0x400] ;  /* 0x000400000234083b */ /* 0x0006680000000200 */
[----:B------:R3:W1:Y:S04]  /*8310*/  @P0 LDSM.16.M88.4 R48, [R0+0x400] ;  /* 0x000400000030083b */ /* 0x0006680000000200 */
[----:B------:R3:W1:Y:S02]  /*8320*/  @P0 LDSM.16.M88.4 R44, [R4+0x400] ;  /* 0x00040000042c083b */ /* 0x0006640000000200 */
.L_x_106:
[----:B------:R-:W-:Y:S05]  /*8330*/  BSYNC B1 ;  /* 0x0000000000017941 */ /* 0x000fea0003800000 */
.L_x_105:
[----:B---3--:R-:W-:Y:S05]  /*8340*/  VIADD R3, R25, 0x40 ;  /* 0x0000004019037836 */ /* 0x008fea0000000000 */
[----:B------:R-:W-:Y:S04]  /*8350*/  SHF.R.U32.HI R3, RZ, 0x15, R3 ;  /* 0x00000015ff037819 */ /* 0x000fe80000011603 */
[----:B------:R-:W-:Y:S11]  /*8360*/  LOP3.LUT P0, RZ, R3, 0x3, R70, 0x48, !PT ;  /* 0x0000000303ff7812 */ /* 0x000ff60007804846 */
[----:B------:R-:W-:Y:S02]  /*8370*/  @!UPT UIADD3 URZ, UPT, UPT, URZ, URZ, URZ ;  /* 0x000000fffffff290 */ /* 0x000fe4000fffe0ff */
[----:B------:R-:W-:Y:S05]  /*8380*/  @!P0 BRA `(.L_x_110) ;  /* 0x0000000000408947 */ /* 0x000fea0003800000 */
[----:B------:R-:W1:Y:S01]  /*8390*/  LDCU.64 UR8, c[0x4][0x70] ;  /* 0x01000e00ff0877ac */ /* 0x000e620008000a00 */
[----:B------:R-:W-:Y:S01]  /*83a0*/  MOV R3, 0x0 ;  /* 0x0000000000037802 */ /* 0x000fe20000000f00 */
[----:B------:R-:W-:Y:S02]  /*83b0*/  HFMA2 R12, -RZ, RZ, 0, 5.9604644775390625e-08 ;  /* 0x00000001ff0c7431 */ /* 0x000fe400000001ff */
[----:B------:R-:W-:Y:S02]  /*83c0*/  IMAD.MOV.U32 R8, RZ, RZ, 0x192 ;  /* 0x00000192ff087424 */ /* 0x000fe400078e00ff */
[----:B------:R-:W-:Y:S01]  /*83d0*/  IMAD.MOV.U32 R13, RZ, RZ, RZ ;  /* 0x000000ffff0d7224 */ /* 0x000fe200078e00ff */
[----:B------:R-:W3:Y:S01]  /*83e0*/  LDCU.64 UR6, c[0x4][0x78] ;  /* 0x01000f00ff0677ac */ /* 0x000ee20008000a00 */
[----:B------:R-:W2:Y:S01]  /*83f0*/  LDC.64 R2, c[0x4][R3] ;  /* 0x0100000003027b82 */ /* 0x000ea20000000a00 */
[----:B------:R-:W5:Y:S01]  /*8400*/  LDCU.64 UR4, c[0x4][0x10] ;  /* 0x01000200ff0477ac */ /* 0x000f620008000a00 */
[----:B-1----:R-:W-:Y:S01]  /*8410*/  MOV R5, UR9 ;  /* 0x0000000900057c02 */ /* 0x002fe20008000f00 */
[----:B------:R-:W-:Y:S01]  /*8420*/  IMAD.U32 R4, RZ, RZ, UR8 ;  /* 0x00000008ff047e24 */ /* 0x000fe2000f8e00ff */
[----:B---3--:R-:W-:Y:S01]  /*8430*/  MOV R7, UR7 ;  /* 0x0000000700077c02 */ /* 0x008fe20008000f00 */
[----:B------:R-:W-:Y:S01]  /*8440*/  IMAD.U32 R6, RZ, RZ, UR6 ;  /* 0x00000006ff067e24 */ /* 0x000fe2000f8e00ff */
[----:B-----5:R-:W-:Y:S01]  /*8450*/  MOV R11, UR5 ;  /* 0x00000005000b7c02 */ /* 0x020fe20008000f00 */
[----:B------:R-:W-:Y:S02]  /*8460*/  IMAD.U32 R10, RZ, RZ, UR4 ;  /* 0x00000004ff0a7e24 */ /* 0x000fe4000f8e00ff */
[----:B------:R-:W-:Y:S07]  /*8470*/  LEPC R20, `(.L_x_110) ;  /* 0x000000001014794e */ /* 0x000fee0000000000 */
[----:B--2-4-:R-:W-:Y:S05]  /*8480*/  CALL.ABS.NOINC R2 ;  /* 0x0000000002007343 */ /* 0x014fea0003c00000 */
.L_x_110:
[----:B----4-:R-:W-:Y:S01]  /*8490*/  LOP3.LUT R20, R56, 0xffffe000, RZ, 0xc0, !PT ;  /* 0xffffe00038147812 */ /* 0x010fe200078ec0ff */
[----:B------:R-:W-:Y:S05]  /*84a0*/  WARPSYNC.ALL ;  /* 0x0000000000007948 */ /* 0x000fea0003800000 */
[----:B------:R-:W-:Y:S01]  /*84b0*/  R2UR UR4, R25 ;  /* 0x00000000190472ca */ /* 0x000fe200000e0000 */
[----:B------:R-:W-:Y:S01]  /*84c0*/  IMAD.U32 R90, RZ, RZ, UR49 ;  /* 0x00000031ff5a7e24 */ /* 0x000fe2000f8e00ff */
[----:B------:R-:W-:Y:S01]  /*84d0*/  LOP3.LUT R21, R57, 0xffffe000, RZ, 0xc0, !PT ;  /* 0xffffe00039157812 */ /* 0x000fe200078ec0ff */
[----:B------:R-:W-:Y:S01]  /*84e0*/  BSSY.RECONVERGENT B0, `(.L_x_111) ;  /* 0x000005b000007945 */ /* 0x000fe20003800200 */
[----:B------:R-:W-:Y:S02]  /*84f0*/  LOP3.LUT R41, R58, 0xffffe000, RZ, 0xc0, !PT ;  /* 0xffffe0003a297812 */ /* 0x000fe400078ec0ff */
[----:B-1----:R-:W-:Y:S02]  /*8500*/  LOP3.LUT R26, R54, 0xffffe000, RZ, 0xc0, !PT ;  /* 0xffffe000361a7812 */ /* 0x002fe400078ec0ff */
[----:B------:R-:W-:Y:S02]  /*8510*/  LOP3.LUT R40, R50, 0xffffe000, RZ, 0xc0, !PT ;  /* 0xffffe00032287812 */ /* 0x000fe400078ec0ff */
[----:B------:R-:W-:Y:S02]  /*8520*/  ISETP.NE.AND P6, PT, R78, RZ, PT ;  /* 0x000000ff4e00720c */ /* 0x000fe40003fc5270 */
[----:B------:R-:W-:Y:S01]  /*8530*/  ISETP.NE.AND P0, PT, R68, RZ, PT ;  /* 0x000000ff4400720c */ /* 0x000fe20003f05270 */
[----:B------:R-:W1:Y:S01]  /*8540*/  LDTM.16dp128bit.x8 R4, tmem[UR4+0x40] ;  /* 0x00004004000479ee */ /* 0x000e620008180000 */
[----:B------:R-:W-:Y:S09]  /*8550*/  LEA R93, R84, UR48, 0x3 ;  /* 0x00000030545d7c11 */ /* 0x000ff2000f8e18ff */
[----:B------:R-:W-:Y:S05]  /*8560*/  @P6 LEA R90, R90, UR48, 0x3 ;  /* 0x000000305a5a6c11 */ /* 0x000fea000f8e18ff */
[----:B------:R-:W-:Y:S01]  /*8570*/  @P6 VIADD R91, R90, 0xa0 ;  /* 0x000000a05a5b6836 */ /* 0x000fe20000000000 */
[----:B------:R-:W-:Y:S04]  /*8580*/  @P6 SHF.L.U32 R90, R66, 0x1f, RZ ;  /* 0x0000001f425a6819 */ /* 0x000fe800000006ff */
[----:B------:R-:W-:Y:S01]  /*8590*/  @P6 PRMT R91, R88, 0x654, R91 ;  /* 0x00000654585b6816 */ /* 0x000fe2000000005b */
[C---:B-1----:R-:W-:Y:S01]  /*85a0*/  FMUL R0, R24.reuse, R4 ;  /* 0x0000000418007220 */ /* 0x042fe20000400000 */
[C---:B------:R-:W-:Y:S01]  /*85b0*/  FMUL R2, R24.reuse, R5 ;  /* 0x0000000518027220 */ /* 0x040fe20000400000 */
[C---:B------:R-:W-:Y:S01]  /*85c0*/  FMUL R3, R24.reuse, R10 ;  /* 0x0000000a18037220 */ /* 0x040fe20000400000 */
[----:B------:R-:W-:Y:S01]  /*85d0*/  FMUL R4, R24, R11 ;  /* 0x0000000b18047220 */ /* 0x000fe20000400000 */
[C---:B--2---:R-:W-:Y:S01]  /*85e0*/  FFMA R28, R27.reuse, R20, R0 ;  /* 0x000000141b1c7223 */ /* 0x044fe20000000000 */
[----:B------:R-:W-:Y:S01]  /*85f0*/  LOP3.LUT R20, R52, 0xffffe000, RZ, 0xc0, !PT ;  /* 0xffffe00034147812 */ /* 0x000fe200078ec0ff */
        /* <DEDUP_REMOVED lines=14> */
[----:B------:R-:W-:Y:S01]  /*86e0*/  FFMA R32, R27, R20, R0 ;  /* 0x000000141b207223 */ /* 0x000fe20000000000 */
        /* <DEDUP_REMOVED lines=12> */
[C---:B------:R-:W-:Y:S01]  /*87b0*/  FFMA R35, R27.reuse, R20, R4 ;  /* 0x000000141b237223 */ /* 0x040fe20000000004 */
[----:B------:R-:W-:Y:S01]  /*87c0*/  LOP3.LUT R20, R44, 0xffffe000, RZ, 0xc0, !PT ;  /* 0xffffe0002c147812 */ /* 0x000fe200078ec0ff */
[C---:B------:R-:W-:Y:S01]  /*87d0*/  FMUL R8, R24.reuse, R15 ;  /* 0x0000000f18087220 */ /* 0x040fe20000400000 */
[C---:B------:R-:W-:Y:S01]  /*87e0*/  FFMA R36, R27.reuse, R26, R5 ;  /* 0x0000001a1b247223 */ /* 0x040fe20000000005 */
[C---:B------:R-:W-:Y:S01]  /*87f0*/  FFMA R37, R27.reuse, R21, R6 ;  /* 0x000000151b257223 */ /* 0x040fe20000000006 */
[----:B------:R-:W-:Y:S01]  /*8800*/  FFMA R38, R27, R40, R7 ;  /* 0x000000281b267223 */ /* 0x000fe20000000007 */
[C---:B------:R-:W-:Y:S01]  /*8810*/  FMUL R9, R24.reuse, R16 ;  /* 0x0000001018097220 */ /* 0x040fe20000400000 */
[----:B------:R-:W-:Y:S01]  /*8820*/  LOP3.LUT R21, R45, 0xffffe000, RZ, 0xc0, !PT ;  /* 0xffffe0002d157812 */ /* 0x000fe200078ec0ff */
[----:B------:R-:W-:Y:S01]  /*8830*/  FFMA R39, R27, R41, R8 ;  /* 0x000000291b277223 */ /* 0x000fe20000000008 */
[----:B------:R-:W-:Y:S01]  /*8840*/  FMUL R10, R24, R17 ;  /* 0x00000011180a7220 */ /* 0x000fe20000400000 */
[----:B------:R-:W-:Y:S01]  /*8850*/  LOP3.LUT R26, R46, 0xffffe000, RZ, 0xc0, !PT ;  /* 0xffffe0002e1a7812 */ /* 0x000fe200078ec0ff */
        /* <DEDUP_REMOVED lines=35> */
.L_x_112:
[----:B------:R-:W-:Y:S05]  /*8a90*/  BSYNC.RECONVERGENT B0 ;  /* 0x0000000000007941 */ /* 0x000fea0003800200 */
.L_x_111:
        /* <DEDUP_REMOVED lines=13> */
[----:B------:R-:W-:Y:S04]  /*8b70*/  @P1 VIADD R0, R84, UR48 ;  /* 0x0000003054001c36 */ /* 0x000fe80008000000 */
[----:B------:R-:W-:Y:S01]  /*8b80*/  @P1 IMAD.IADD R3, R75, 0x1, R0 ;  /* 0x000000014b031824 */ /* 0x000fe200078e0200 */
[----:B------:R-:W-:Y:S01]  /*8b90*/  @P1 IADD3 R2, PT, PT, R89, R0, RZ ;  /* 0x0000000059021210 */ /* 0x000fe20007ffe0ff */
[----:B------:R-:W-:Y:S06]  /*8ba0*/  @P0 BRA `(.L_x_116) ;  /* 0x00000000000c0947 */ /* 0x000fec0003800000 */
[----:B------:R-:W-:Y:S04]  /*8bb0*/  SHF.L.U32 R0, R66, 0x1f, RZ ;  /* 0x0000001f42007819 */ /* 0x000fe800000006ff */
[----:B------:R-:W1:Y:S02]  /*8bc0*/  SYNCS.PHASECHK.TRANS64.TRYWAIT P0, [R93+URZ+0x80], R0 ;  /* 0x000080005d0075a7 */ /* 0x000e6400080011ff */
[----:B-1----:R-:W-:Y:S05]  /*8bd0*/  @!P0 BRA `(.L_x_117) ;  /* 0x0000001400b08947 */ /* 0x002fea0003800000 */
.L_x_116:
[----:B------:R-:W-:Y:S05]  /*8be0*/  BSYNC B0 ;  /* 0x0000000000007941 */ /* 0x000fea0003800000 */
.L_x_115:
[----:B------:R-:W-:Y:S11]  /*8bf0*/  ISETP.NE.AND P0, PT, R87, RZ, PT ;  /* 0x000000ff5700720c */ /* 0x000ff60003f05270 */
[----:B------:R-:W-:Y:S02]  /*8c00*/  @!UPT UIADD3 URZ, UPT, UPT, URZ, URZ, URZ ;  /* 0x000000fffffff290 */ /* 0x000fe4000fffe0ff */
[----:B-1----:R-:W-:Y:S01]  /*8c10*/  @P0 IADD3 R0, PT, PT, R75, R2, RZ ;  /* 0x000000024b000210 */ /* 0x002fe20007ffe0ff */
[----:B------:R-:W-:Y:S05]  /*8c20*/  @P0 WARPSYNC.ALL ;  /* 0x0000000000000948 */ /* 0x000fea0003800000 */
[----:B------:R1:W3:Y:S04]  /*8c30*/  @P0 LDSM.16.M88.4 R56, [R84+UR48+0x400] ;  /* 0x000400305438083b */ /* 0x0002e80008000200 */
[----:B------:R1:W4:Y:S04]  /*8c40*/  @P0 LDSM.16.M88.4 R52, [R3+0x400] ;  /* 0x000400000334083b */ /* 0x0003280000000200 */
[----:B------:R1:W1:Y:S04]  /*8c50*/  @P0 LDSM.16.M88.4 R48, [R2+0x400] ;  /* 0x000400000230083b */ /* 0x0002680000000200 */
[----:B------:R1:W1:Y:S02]  /*8c60*/  @P0 LDSM.16.M88.4 R44, [R0+0x400] ;  /* 0x00040000002c083b */ /* 0x0002640000000200 */
.L_x_114:
[----:B------:R-:W-:Y:S05]  /*8c70*/  BSYNC B1 ;  /* 0x0000000000017941 */ /* 0x000fea0003800000 */
.L_x_113:
[----:B-1----:R-:W-:Y:S05]  /*8c80*/  VIADD R3, R25, 0x60 ;  /* 0x0000006019037836 */ /* 0x002fea0000000000 */
        /* <DEDUP_REMOVED lines=9> */
[----:B------:R-:W5:Y:S01]  /*8d20*/  LDCU.64 UR6, c[0x4][0x78] ;  /* 0x01000f00ff0677ac */ /* 0x000f620008000a00 */
[----:B------:R-:W2:Y:S01]  /*8d30*/  LDC.64 R2, c[0x4][R3] ;  /* 0x0100000003027b82 */ /* 0x000ea20000000a00 */
[----:B------:R-:W3:Y:S01]  /*8d40*/  LDCU.64 UR4, c[0x4][0x10] ;  /* 0x01000200ff0477ac */ /* 0x000ee20008000a00 */
[----:B-1----:R-:W-:Y:S01]  /*8d50*/  MOV R5, UR9 ;  /* 0x0000000900057c02 */ /* 0x002fe20008000f00 */
[----:B------:R-:W-:Y:S01]  /*8d60*/  IMAD.U32 R4, RZ, RZ, UR8 ;  /* 0x00000008ff047e24 */ /* 0x000fe2000f8e00ff */
[----:B-----5:R-:W-:Y:S01]  /*8d70*/  MOV R7, UR7 ;  /* 0x0000000700077c02 */ /* 0x020fe20008000f00 */
[----:B------:R-:W-:Y:S01]  /*8d80*/  IMAD.U32 R6, RZ, RZ, UR6 ;  /* 0x00000006ff067e24 */ /* 0x000fe2000f8e00ff */
[----:B---3--:R-:W-:Y:S01]  /*8d90*/  MOV R11, UR5 ;  /* 0x00000005000b7c02 */ /* 0x008fe20008000f00 */
[----:B------:R-:W-:Y:S02]  /*8da0*/  IMAD.U32 R10, RZ, RZ, UR4 ;  /* 0x00000004ff0a7e24 */ /* 0x000fe4000f8e00ff */
[----:B------:R-:W-:Y:S07]  /*8db0*/  LEPC R20, `(.L_x_118) ;  /* 0x000000001014794e */ /* 0x000fee0000000000 */
[----:B--2-4-:R-:W-:Y:S05]  /*8dc0*/  CALL.ABS.NOINC R2 ;  /* 0x0000000002007343 */ /* 0x014fea0003c00000 */
.L_x_118:
[----:B------:R-:W-:Y:S01]  /*8dd0*/  ISETP.NE.AND P0, PT, R68, RZ, PT ;  /* 0x000000ff4400720c */ /* 0x000fe20003f05270 */
[----:B------:R-:W-:Y:S05]  /*8de0*/  WARPSYNC.ALL ;  /* 0x0000000000007948 */ /* 0x000fea0003800000 */
[----:B------:R-:W-:Y:S01]  /*8df0*/  R2UR UR4, R25 ;  /* 0x00000000190472ca */ /* 0x000fe200000e0000 */
[----:B------:R-:W1:Y:S01]  /*8e00*/  S2UR UR5, SR_CgaCtaId ;  /* 0x00000000000579c3 */ /* 0x000e620000008800 */
[----:B---3--:R-:W-:Y:S01]  /*8e10*/  LOP3.LUT R0, R56, 0xffffe000, RZ, 0xc0, !PT ;  /* 0xffffe00038007812 */ /* 0x008fe200078ec0ff */
[----:B------:R-:W-:Y:S01]  /*8e20*/  BSSY.RECONVERGENT B0, `(.L_x_119) ;  /* 0x000005a000007945 */ /* 0x000fe20003800200 */
[----:B------:R-:W-:Y:S02]  /*8e30*/  LOP3.LUT R2, R57, 0xffffe000, RZ, 0xc0, !PT ;  /* 0xffffe00039027812 */ /* 0x000fe400078ec0ff */
[----:B------:R-:W-:Y:S02]  /*8e40*/  LOP3.LUT R3, R58, 0xffffe000, RZ, 0xc0, !PT ;  /* 0xffffe0003a037812 */ /* 0x000fe400078ec0ff */
[----:B------:R-:W-:Y:S02]  /*8e50*/  LOP3.LUT R20, R59, 0xffffe000, RZ, 0xc0, !PT ;  /* 0xffffe0003b147812 */ /* 0x000fe400078ec0ff */
[----:B----4-:R-:W-:Y:S02]  /*8e60*/  LOP3.LUT R21, R52, 0xffffe000, RZ, 0xc0, !PT ;  /* 0xffffe00034157812 */ /* 0x010fe400078ec0ff */
[----:B------:R-:W-:Y:S01]  /*8e70*/  LOP3.LUT R26, R53, 0xffffe000, RZ, 0xc0, !PT ;  /* 0xffffe000351a7812 */ /* 0x000fe200078ec0ff */
[----:B------:R-:W3:Y:S01]  /*8e80*/  LDTM.16dp128bit.x8 R4, tmem[UR4+0x60] ;  /* 0x00006004000479ee */ /* 0x000ee20008180000 */
[----:B------:R-:W-:Y:S01]  /*8e90*/  R2UR UR4, R83 ;  /* 0x00000000530472ca */ /* 0x000fe200000e0000 */
[----:B------:R-:W-:Y:S01]  /*8ea0*/  NOP ;  /* 0x0000000000007918 */ /* 0x000fe20000000000 */
[----:B--2---:R-:W-:Y:S02]  /*8eb0*/  LOP3.LUT R29, R54, 0xffffe000, RZ, 0xc0, !PT ;  /* 0xffffe000361d7812 */ /* 0x004fe400078ec0ff */
[----:B------:R-:W-:Y:S02]  /*8ec0*/  LOP3.LUT R28, R55, 0xffffe000, RZ, 0xc0, !PT ;  /* 0xffffe000371c7812 */ /* 0x000fe400078ec0ff */
[----:B------:R-:W-:Y:S02]  /*8ed0*/  LOP3.LUT R31, R48, 0xffffe000, RZ, 0xc0, !PT ;  /* 0xffffe000301f7812 */ /* 0x000fe400078ec0ff */
[----:B------:R-:W-:Y:S02]  /*8ee0*/  LOP3.LUT R30, R49, 0xffffe000, RZ, 0xc0, !PT ;  /* 0xffffe000311e7812 */ /* 0x000fe400078ec0ff */
[----:B------:R-:W-:Y:S02]  /*8ef0*/  LOP3.LUT R33, R50, 0xffffe000, RZ, 0xc0, !PT ;  /* 0xffffe00032217812 */ /* 0x000fe400078ec0ff */
[----:B------:R-:W-:Y:S01]  /*8f00*/  LOP3.LUT R32, R51, 0xffffe000, RZ, 0xc0, !PT ;  /* 0xffffe00033207812 */ /* 0x000fe200078ec0ff */
[----:B------:R-:W-:Y:S01]  /*8f10*/  UIADD3 UR4, UPT, UPT, UR4, 0xf0, URZ ;  /* 0x000000f004047890 */ /* 0x000fe2000fffe0ff */
[----:B------:R-:W-:Y:S02]  /*8f20*/  LOP3.LUT R35, R44, 0xffffe000, RZ, 0xc0, !PT ;  /* 0xffffe0002c237812 */ /* 0x000fe400078ec0ff */
[----:B------:R-:W-:Y:S02]  /*8f30*/  LOP3.LUT R34, R45, 0xffffe000, RZ, 0xc0, !PT ;  /* 0xffffe0002d227812 */ /* 0x000fe400078ec0ff */
[----:B------:R-:W-:Y:S02]  /*8f40*/  LOP3.LUT R37, R46, 0xffffe000, RZ, 0xc0, !PT ;  /* 0xffffe0002e257812 */ /* 0x000fe400078ec0ff */
[----:B------:R-:W-:Y:S01]  /*8f50*/  LOP3.LUT R36, R47, 0xffffe000, RZ, 0xc0, !PT ;  /* 0xffffe0002f247812 */ /* 0x000fe200078ec0ff */
[C---:B---3--:R-:W-:Y:S01]  /*8f60*/  FMUL R4, R24.reuse, R4 ;  /* 0x0000000418047220 */ /* 0x048fe20000400000 */
[C---:B------:R-:W-:Y:S01]  /*8f70*/  FMUL R5, R24.reuse, R5 ;  /* 0x0000000518057220 */ /* 0x040fe20000400000 */
[C---:B------:R-:W-:Y:S01]  /*8f80*/  FMUL R6, R24.reuse, R6 ;  /* 0x0000000618067220 */ /* 0x040fe20000400000 */
[C---:B------:R-:W-:Y:S01]  /*8f90*/  FMUL R7, R24.reuse, R7 ;  /* 0x0000000718077220 */ /* 0x040fe20000400000 */
[C---:B------:R-:W-:Y:S01]  /*8fa0*/  FFMA R4, R27.reuse, R0, R4 ;  /* 0x000000001b047223 */ /* 0x040fe20000000004 */
[C---:B------:R-:W-:Y:S01]  /*8fb0*/  FMUL R8, R24.reuse, R8 ;  /* 0x0000000818087220 */ /* 0x040fe20000400000 */
[C---:B------:R-:W-:Y:S01]  /*8fc0*/  FFMA R5, R27.reuse, R2, R5 ;  /* 0x000000021b057223 */ /* 0x040fe20000000005 */
[C---:B------:R-:W-:Y:S01]  /*8fd0*/  FMUL R9, R24.reuse, R9 ;  /* 0x0000000918097220 */ /* 0x040fe20000400000 */
[C---:B------:R-:W-:Y:S01]  /*8fe0*/  FFMA R6, R27.reuse, R3, R6 ;  /* 0x000000031b067223 */ /* 0x040fe20000000006 */
[----:B------:R-:W-:Y:S01]  /*8ff0*/  F2FP.TF32.F32.PACK_B R4, R4 ;  /* 0x00000004ff04723e */ /* 0x000fe200024050ff */
[C---:B------:R-:W-:Y:S01]  /*9000*/  FMUL R10, R24.reuse, R10 ;  /* 0x0000000a180a7220 */ /* 0x040fe20000400000 */
[----:B------:R-:W-:Y:S01]  /*9010*/  F2FP.TF32.F32.PACK_B R5, R5 ;  /* 0x00000005ff05723e */ /* 0x000fe200024050ff */
[C---:B------:R-:W-:Y:S01]  /*9020*/  FFMA R7, R27.reuse, R20, R7 ;  /* 0x000000141b077223 */ /* 0x040fe20000000007 */
[C---:B------:R-:W-:Y:S01]  /*9030*/  FMUL R11, R24.reuse, R11 ;  /* 0x0000000b180b7220 */ /* 0x040fe20000400000 */
[----:B-1----:R-:W-:Y:S01]  /*9040*/  UPRMT UR4, UR5, 0x654, UR4 ;  /* 0x0000065405047896 */ /* 0x002fe20008000004 */
[C---:B------:R-:W-:Y:S01]  /*9050*/  FFMA R8, R27.reuse, R21, R8 ;  /* 0x000000151b087223 */ /* 0x040fe20000000008 */
[C---:B------:R-:W-:Y:S01]  /*9060*/  FMUL R12, R24.reuse, R12 ;  /* 0x0000000c180c7220 */ /* 0x040fe20000400000 */
[C---:B------:R-:W-:Y:S01]  /*9070*/  FFMA R9, R27.reuse, R26, R9 ;  /* 0x0000001a1b097223 */ /* 0x040fe20000000009 */
[C---:B------:R-:W-:Y:S01]  /*9080*/  FMUL R13, R24.reuse, R13 ;  /* 0x0000000d180d7220 */ /* 0x040fe20000400000 */
[C---:B------:R-:W-:Y:S01]  /*9090*/  FFMA R10, R27.reuse, R29, R10 ;  /* 0x0000001d1b0a7223 */ /* 0x040fe2000000000a */
[C---:B------:R-:W-:Y:S01]  /*90a0*/  FMUL R14, R24.reuse, R14 ;  /* 0x0000000e180e7220 */ /* 0x040fe20000400000 */
[C---:B------:R-:W-:Y:S01]  /*90b0*/  FFMA R11, R27.reuse, R28, R11 ;  /* 0x0000001c1b0b7223 */ /* 0x040fe2000000000b */
[C---:B------:R-:W-:Y:S01]  /*90c0*/  FMUL R15, R24.reuse, R15 ;  /* 0x0000000f180f7220 */ /* 0x040fe20000400000 */
[----:B------:R-:W-:Y:S01]  /*90d0*/  F2FP.TF32.F32.PACK_B R6, R6 ;  /* 0x00000006ff06723e */ /* 0x000fe200024050ff */
[C---:B------:R-:W-:Y:S01]  /*90e0*/  FFMA R12, R27.reuse, R31, R12 ;  /* 0x0000001f1b0c7223 */ /* 0x040fe2000000000c */
[----:B------:R-:W-:Y:S01]  /*90f0*/  F2FP.TF32.F32.PACK_B R7, R7 ;  /* 0x00000007ff07723e */ /* 0x000fe200024050ff */
[C---:B------:R-:W-:Y:S01]  /*9100*/  FMUL R16, R24.reuse, R16 ;  /* 0x0000001018107220 */ /* 0x040fe20000400000 */
[C---:B------:R-:W-:Y:S01]  /*9110*/  FFMA R13, R27.reuse, R30, R13 ;  /* 0x0000001e1b0d7223 */ /* 0x040fe2000000000d */
[C---:B------:R-:W-:Y:S01]  /*9120*/  FMUL R17, R24.reuse, R17 ;  /* 0x0000001118117220 */ /* 0x040fe20000400000 */
[C---:B------:R-:W-:Y:S01]  /*9130*/  FFMA R14, R27.reuse, R33, R14 ;  /* 0x000000211b0e7223 */ /* 0x040fe2000000000e */
[C---:B------:R-:W-:Y:S01]  /*9140*/  FMUL R18, R24.reuse, R18 ;  /* 0x0000001218127220 */ /* 0x040fe20000400000 */
[C---:B------:R-:W-:Y:S01]  /*9150*/  FFMA R15, R27.reuse, R32, R15 ;  /* 0x000000201b0f7223 */ /* 0x040fe2000000000f */
[----:B------:R-:W-:Y:S01]  /*9160*/  FMUL R19, R24, R19 ;  /* 0x0000001318137220 */ /* 0x000fe20000400000 */
[----:B------:R-:W-:Y:S01]  /*9170*/  F2FP.TF32.F32.PACK_B R8, R8 ;  /* 0x00000008ff08723e */ /* 0x000fe200024050ff */
[C---:B------:R-:W-:Y:S01]  /*9180*/  FFMA R16, R27.reuse, R35, R16 ;  /* 0x000000231b107223 */ /* 0x040fe20000000010 */
[----:B------:R-:W-:Y:S01]  /*9190*/  F2FP.TF32.F32.PACK_B R9, R9 ;  /* 0x00000009ff09723e */ /* 0x000fe200024050ff */
[----:B------:R-:W-:Y:S01]  /*91a0*/  SYNCS.ARRIVE.TRANS64.RED.A1T0 RZ, [UR4], RZ ;  /* 0x000000ffffff79a7 */ /* 0x000fe20008100404 */
[----:B------:R1:W-:Y:S01]  /*91b0*/  STSM.16.M88.4 [R80+0x6400], R4 ;  /* 0x0064000450007844 */ /* 0x0003e20000000200 */
[----:B------:R-:W-:Y:S01]  /*91c0*/  F2FP.TF32.F32.PACK_B R10, R10 ;  /* 0x0000000aff0a723e */ /* 0x000fe200024050ff */
[C---:B------:R-:W-:Y:S01]  /*91d0*/  FFMA R17, R27.reuse, R34, R17 ;  /* 0x000000221b117223 */ /* 0x040fe20000000011 */
[----:B------:R-:W-:Y:S01]  /*91e0*/  F2FP.TF32.F32.PACK_B R11, R11 ;  /* 0x0000000bff0b723e */ /* 0x000fe200024050ff */
[C---:B------:R-:W-:Y:S01]  /*91f0*/  FFMA R18, R27.reuse, R37, R18 ;  /* 0x000000251b127223 */ /* 0x040fe20000000012 */
[----:B------:R-:W-:Y:S01]  /*9200*/  FFMA R19, R27, R36, R19 ;  /* 0x000000241b137223 */ /* 0x000fe20000000013 */
[----:B------:R-:W-:Y:S02]  /*9210*/  F2FP.TF32.F32.PACK_B R12, R12 ;  /* 0x0000000cff0c723e */ /* 0x000fe400024050ff */
[----:B------:R1:W-:Y:S01]  /*9220*/  STSM.16.M88.4 [R79+0x6400], R8 ;  /* 0x006400084f007844 */ /* 0x0003e20000000200 */
[----:B------:R-:W-:Y:S02]  /*9230*/  F2FP.TF32.F32.PACK_B R13, R13 ;  /* 0x0000000dff0d723e */ /* 0x000fe400024050ff */
[----:B------:R-:W-:Y:S02]  /*9240*/  F2FP.TF32.F32.PACK_B R14, R14 ;  /* 0x0000000eff0e723e */ /* 0x000fe400024050ff */
        /* <DEDUP_REMOVED lines=16> */
[----:B------:R-:W-:Y:S02]  /*9350*/  UIADD3 UR40, UPT, UPT, UR48, 0x6400, URZ ;  /* 0x0000640030287890 */ /* 0x000fe4000fffe0ff */
[----:B------:R-:W-:Y:S02]  /*9360*/  UIADD3 UR41, UPT, UPT, UR51, 0x60, URZ ;  /* 0x0000006033297890 */ /* 0x000fe4000fffe0ff */
[----:B--2---:R-:W-:Y:S04]  /*9370*/  UIADD3 UR4, UP0, UPT, UR6, 0x680, URZ ;  /* 0x0000068006047890 */ /* 0x004fe8000ff1e0ff */
[----:B------:R-:W-:Y:S09]  /*9380*/  UIADD3.X UR5, UPT, UPT, URZ, UR7, URZ, UP0, !UPT ;  /* 0x00000007ff057290 */ /* 0x000ff200087fe4ff */
[----:B------:R2:W-:Y:S01]  /*9390*/  UTMASTG.4D [UR40], [UR4] ;  /* 0x00000028040073b5 */ /* 0x0005e20008018000 */
[----:B------:R0:W-:Y:S01]  /*93a0*/  UTMACMDFLUSH ;  /* 0x00000000000079b7 */ /* 0x0001e20000000000 */
[----:B--2---:R-:W-:Y:S04]  /*93b0*/  DEPBAR.LE SB0, 0x1 ;  /* 0x000080400000791a */ /* 0x004fe80000000000 */
.L_x_120:
[----:B------:R-:W-:Y:S05]  /*93c0*/  BSYNC.RECONVERGENT B0 ;  /* 0x0000000000007941 */ /* 0x000fea0003800200 */
.L_x_119:
[----:B------:R-:W-:Y:S01]  /*93d0*/  BAR.SYNC.DEFER_BLOCKING 0x1, 0x80 ;  /* 0x0042000000007b1d */ /* 0x000fe20000010000 */
[----:B------:R-:W-:Y:S01]  /*93e0*/  UISETP.NE.AND UP0, UPT, UR53, -0x4, UPT ;  /* 0xfffffffc3500788c */ /* 0x000fe2000bf05270 */
[----:B------:R-:W-:Y:S08]  /*93f0*/  IADD3 R0, PT, PT, R22, 0x1, RZ ;  /* 0x0000000116007810 */ /* 0x000ff00007ffe0ff */
[----:B------:R-:W-:Y:S05]  /*9400*/  BRA.U !UP0, `(.L_x_121) ;  /* 0x0000000108247547 */ /* 0x000fea000b800000 */
[----:B------:R-:W-:Y:S01]  /*9410*/  ISETP.NE.AND P0, PT, R78, RZ, PT ;  /* 0x000000ff4e00720c */ /* 0x000fe20003f05270 */
[----:B------:R-:W-:Y:S01]  /*9420*/  IMAD.U32 R2, RZ, RZ, UR50 ;  /* 0x00000032ff027e24 */ /* 0x000fe2000f8e00ff */
[----:B------:R-:W-:Y:S04]  /*9430*/  UIADD3 UR4, UPT, UPT, UR50, 0x1, URZ ;  /* 0x0000000132047890 */ /* 0x000fe8000fffe0ff */
[----:B------:R-:W-:Y:S04]  /*9440*/  UISETP.NE.AND UP0, UPT, UR4, 0x4, UPT ;  /* 0x000000040400788c */ /* 0x000fe8000bf05270 */
[----:B------:R-:W-:Y:S03]  /*9450*/  USEL UR50, UR4, URZ, UP0 ;  /* 0x000000ff04327287 */ /* 0x000fe60008000000 */
[----:B------:R-:W-:Y:S05]  /*9460*/  @P0 LEA R2, R2, UR48, 0x3 ;  /* 0x0000003002020c11 */ /* 0x000fea000f8e18ff */
[----:B------:R-:W-:Y:S05]  /*9470*/  @P0 VIADD R3, R2, 0xa0 ;  /* 0x000000a002030836 */ /* 0x000fea0000000000 */
[----:B------:R-:W-:Y:S04]  /*9480*/  @P0 PRMT R3, R88, 0x654, R3 ;  /* 0x0000065458030816 */ /* 0x000fe80000000003 */
[----:B------:R2:W-:Y:S03]  /*9490*/  @P0 SYNCS.ARRIVE.TRANS64.RED.A1T0 RZ, [R3+URZ], RZ ;  /* 0x000000ff03ff09a7 */ /* 0x0005e600081004ff */
.L_x_121:
[----:B------:R-:W-:Y:S01]  /*94a0*/  R2UR UR5, R62 ;  /* 0x000000003e0572ca */ /* 0x000fe200000e0000 */
[----:B------:R-:W-:Y:S01]  /*94b0*/  UISETP.NE.AND UP0, UPT, UR62, URZ, UPT ;  /* 0x000000ff3e00728c */ /* 0x000fe2000bf05270 */
[----:B------:R-:W-:Y:S01]  /*94c0*/  R2UR UR4, R63 ;  /* 0x000000003f0472ca */ /* 0x000fe200000e0000 */
[----:B------:R-:W-:Y:S01]  /*94d0*/  UIADD3 UR53, UPT, UPT, UR53, 0x4, URZ ;  /* 0x0000000435357890 */ /* 0x000fe2000fffe0ff */
[----:B------:R-:W-:Y:S01]  /*94e0*/  ISETP.NE.AND P0, PT, R0, 0x2, PT ;  /* 0x000000020000780c */ /* 0x000fe20003f05270 */
[----:B------:R-:W-:Y:S01]  /*94f0*/  UMOV UR49, UR63 ;  /* 0x0000003f00317c82 */ /* 0x000fe20008000000 */
[----:B------:R-:W-:Y:S02]  /*9500*/  LOP3.LUT R64, R64, 0x1, RZ, 0x3c, !PT ;  /* 0x0000000140407812 */ /* 0x000fe400078e3cff */
[----:B------:R-:W-:Y:S02]  /*9510*/  SEL R2, RZ, 0x1, P0 ;  /* 0x00000001ff027807 */ /* 0x000fe40000000000 */
[----:B------:R-:W-:Y:S02]  /*9520*/  SEL R22, R0, RZ, P0 ;  /* 0x000000ff00167207 */ /* 0x000fe40000000000 */
[----:B------:R-:W-:Y:S01]  /*9530*/  LOP3.LUT R65, R65, R2, RZ, 0x3c, !PT ;  /* 0x0000000241417212 */ /* 0x000fe200078e3cff */
[----:B------:R-:W-:Y:S02]  /*9540*/  UIADD3 UR20, UPT, UPT, UR36, UR5, URZ ;  /* 0x0000000524147290 */ /* 0x000fe4000fffe0ff */
[----:B------:R-:W-:Y:S01]  /*9550*/  UIADD3 UR24, UPT, UPT, UR37, UR4, URZ ;  /* 0x0000000425187290 */ /* 0x000fe2000fffe0ff */
[----:B------:R-:W-:Y:S11]  /*9560*/  BRA.U UP0, `(.L_x_122) ;  /* 0xffffffc500d87547 */ /* 0x000ff6000b83ffff */
[----:B------:R-:W-:-:S13]  /*9570*/  R2UR UR4, R73 ;  /* 0x00000000490472ca */ /* 0x000fda00000e0000 */
[----:B------:R-:W-:-:S09]  /*9580*/  UISETP.NE.AND UP0, UPT, UR4, URZ, UPT ;  /* 0x000000ff0400728c */ /* 0x000fd2000bf05270 */
[----:B------:R-:W-:Y:S05]  /*9590*/  BRA.U !UP0, `(.L_x_123) ;  /* 0x0000000108487547 */ /* 0x000fea000b800000 */
[----:B------:R-:W3:Y:S02]  /*95a0*/  LDCU.64 UR4, c[0x0][0x890] ;  /* 0x00011200ff0477ac */ /* 0x000ee40008000a00 */
[----:B---3--:R-:W-:-:S04]  /*95b0*/  UISETP.NE.U32.AND UP0, UPT, UR4, URZ, UPT ;  /* 0x000000ff0400728c */ /* 0x008fc8000bf05070 */
[----:B------:R-:W-:-:S09]  /*95c0*/  UISETP.NE.AND.EX UP0, UPT, UR5, URZ, UPT, UP0 ;  /* 0x000000ff0500728c */ /* 0x000fd2000bf05300 */
[----:B------:R-:W-:Y:S05]  /*95d0*/  BRA.U UP0, `(.L_x_124) ;  /* 0x00000001000c7547 */ /* 0x000fea000b800000 */
[----:B------:R-:W-:-:S13]  /*95e0*/  FSETP.NEU.AND P0, PT, R27, RZ, PT ;  /* 0x000000ff1b00720b */ /* 0x000fda0003f0d000 */
[----:B------:R-:W-:Y:S05]  /*95f0*/  @!P0 EXIT ;  /* 0x000000000000894d */ /* 0x000fea0003800000 */
[----:B------:R-:W-:Y:S05]  /*9600*/  BRA `(.L_x_123) ;  /* 0x00000000002c7947 */ /* 0x000fea0003800000 */
.L_x_124:
[----:B------:R-:W-:Y:S01]  /*9610*/  ISETP.NE.AND P0, PT, R77, RZ, PT ;  /* 0x000000ff4d00720c */ /* 0x000fe20003f05270 */
[----:B------:R-:W-:-:S12]  /*9620*/  BSSY.RECONVERGENT B0, `(.L_x_123) ;  /* 0x0000009000007945 */ /* 0x000fd80003800200 */
[----:B------:R-:W-:Y:S05]  /*9630*/  @P0 BRA `(.L_x_125) ;  /* 0x0000000000140947 */ /* 0x000fea0003800000 */
[----:B------:R-:W3:Y:S02]  /*9640*/  LDCU.64 UR4, c[0x0][0x888] ;  /* 0x00011100ff0477ac */ /* 0x000ee40008000a00 */
[----:B---3--:R-:W-:-:S04]  /*9650*/  ISETP.NE.U32.AND P0, PT, RZ, UR4, PT ;  /* 0x00000004ff007c0c */ /* 0x008fc8000bf05070 */
[----:B------:R-:W-:-:S13]  /*9660*/  ISETP.NE.AND.EX P0, PT, RZ, UR5, PT, P0 ;  /* 0x00000005ff007c0c */ /* 0x000fda000bf05300 */
[----:B------:R-:W-:Y:S05]  /*9670*/  @!P0 EXIT ;  /* 0x000000000000894d */ /* 0x000fea0003800000 */
[----:B------:R-:W-:Y:S05]  /*9680*/  BRA `(.L_x_126) ;  /* 0x0000000000087947 */ /* 0x000fea0003800000 */
.L_x_125:
[----:B------:R-:W-:-:S13]  /*9690*/  FSETP.NEU.AND P0, PT, R27, RZ, PT ;  /* 0x000000ff1b00720b */ /* 0x000fda0003f0d000 */
[----:B------:R-:W-:Y:S05]  /*96a0*/  @!P0 EXIT ;  /* 0x000000000000894d */ /* 0x000fea0003800000 */
.L_x_126:
[----:B------:R-:W-:Y:S05]  /*96b0*/  BSYNC.RECONVERGENT B0 ;  /* 0x0000000000007941 */ /* 0x000fea0003800200 */
.L_x_123:
[----:B------:R-:W3:Y:S01]  /*96c0*/  S2UR UR5, SR_CgaCtaId ;  /* 0x00000000000579c3 */ /* 0x000ee20000008800 */
[----:B------:R-:W-:Y:S01]  /*96d0*/  ULEA UR4, UR50, UR48, 0x3 ;  /* 0x0000003032047291 */ /* 0x000fe2000f8e18ff */
[----:B------:R-:W-:-:S04]  /*96e0*/  DEPBAR.LE SB0, 0x0 ;  /* 0x000080000000791a */ /* 0x000fc80000000000 */
[----:B------:R-:W-:-:S04]  /*96f0*/  UIADD3 UR4, UPT, UPT, UR4, 0xa0, URZ ;  /* 0x000000a004047890 */ /* 0x000fc8000fffe0ff */
[----:B---3--:R-:W-:-:S09]  /*9700*/  UPRMT UR4, UR5, 0x654, UR4 ;  /* 0x0000065405047896 */ /* 0x008fd20008000004 */
[----:B------:R-:W-:Y:S01]  /*9710*/  SYNCS.ARRIVE.TRANS64.RED.A1T0 RZ, [UR4], RZ ;  /* 0x000000ffffff79a7 */ /* 0x000fe20008100404 */
[----:B------:R-:W-:Y:S05]  /*9720*/  EXIT ;  /* 0x000000000000794d */ /* 0x000fea0003800000 */
.L_x_19:
[----:B------:R-:W-:Y:S07]  /*9730*/  MOV R0, UR45 ;  /* 0x0000002d00007c02 */ /* 0x000fee0008000f00 */
.L_x_127:
[----:B--2---:R2:W3:Y:S02]  /*9740*/  SYNCS.PHASECHK.TRANS64.TRYWAIT P0, [R0+URZ+0x40], R5 ;  /* 0x00004005000075a7 */ /* 0x0044e400080011ff */
[----:B---3--:R-:W-:Y:S05]  /*9750*/  @!P0 NANOSLEEP.SYNCS 0x989680 ;  /* 0x009896800000895d */ /* 0x008fea0003900000 */
[----:B------:R-:W3:Y:S02]  /*9760*/  @!P0 SYNCS.PHASECHK.TRANS64 P0, [R0+URZ+0x40], R5 ;  /* 0x00004005000085a7 */ /* 0x000ee400080010ff */
[----:B---3--:R-:W-:Y:S05]  /*9770*/  @!P0 BRA `(.L_x_127) ;  /* 0xfffffffc00f08947 */ /* 0x008fea000383ffff */
[----:B------:R-:W-:Y:S05]  /*9780*/  BRA `(.L_x_18) ;  /* 0xffffff8000fc7947 */ /* 0x000fea000383ffff */
.L_x_25:
[----:B------:R-:W-:Y:S07]  /*9790*/  MOV R0, UR45 ;  /* 0x0000002d00007c02 */ /* 0x000fee0008000f00 */
.L_x_128:
[----:B-1----:R1:W2:Y:S02]  /*97a0*/  SYNCS.PHASECHK.TRANS64.TRYWAIT P0, [R0+URZ+0x40], R5 ;  /* 0x00004005000075a7 */ /* 0x0022a400080011ff */
[----:B--2---:R-:W-:Y:S05]  /*97b0*/  @!P0 NANOSLEEP.SYNCS 0x989680 ;  /* 0x009896800000895d */ /* 0x004fea0003900000 */
[----:B------:R-:W2:Y:S02]  /*97c0*/  @!P0 SYNCS.PHASECHK.TRANS64 P0, [R0+URZ+0x40], R5 ;  /* 0x00004005000085a7 */ /* 0x000ea400080010ff */
[----:B--2---:R-:W-:Y:S05]  /*97d0*/  @!P0 BRA `(.L_x_128) ;  /* 0xfffffffc00f08947 */ /* 0x004fea000383ffff */
[----:B------:R-:W-:Y:S05]  /*97e0*/  BRA `(.L_x_24) ;  /* 0xffffff8800847947 */ /* 0x000fea000383ffff */
.L_x_29:
[----:B------:R-:W-:-:S07]  /*97f0*/  MOV R0, UR48 ;  /* 0x0000003000007c02 */ /* 0x000fce0008000f00 */
.L_x_129:
[----:B-1----:R1:W2:Y:S02]  /*9800*/  SYNCS.PHASECHK.TRANS64.TRYWAIT P0, [R0+URZ+0xd0], R3 ;  /* 0x0000d003000075a7 */ /* 0x0022a400080011ff */
[----:B--2---:R-:W-:Y:S05]  /*9810*/  @!P0 NANOSLEEP.SYNCS 0x989680 ;  /* 0x009896800000895d */ /* 0x004fea0003900000 */
[----:B------:R-:W2:Y:S02]  /*9820*/  @!P0 SYNCS.PHASECHK.TRANS64 P0, [R0+URZ+0xd0], R3 ;  /* 0x0000d003000085a7 */ /* 0x000ea400080010ff */
[----:B--2---:R-:W-:Y:S05]  /*9830*/  @!P0 BRA `(.L_x_129) ;  /* 0xfffffffc00f08947 */ /* 0x004fea000383ffff */
[----:B------:R-:W-:Y:S05]  /*9840*/  BRA `(.L_x_130) ;  /* 0xffffff8c009c7947 */ /* 0x000fea000383ffff */
.L_x_33:
[----:B------:R-:W-:-:S07]  /*9850*/  MOV R0, UR4 ;  /* 0x0000000400007c02 */ /* 0x000fce0008000f00 */
.L_x_131:
[----:B-1----:R1:W2:Y:S02]  /*9860*/  SYNCS.PHASECHK.TRANS64.TRYWAIT P0, [R0+URZ], R3 ;  /* 0x00000003000075a7 */ /* 0x0022a400080011ff */
[----:B--2---:R-:W-:Y:S05]  /*9870*/  @!P0 NANOSLEEP.SYNCS 0x989680 ;  /* 0x009896800000895d */ /* 0x004fea0003900000 */
[----:B------:R-:W2:Y:S02]  /*9880*/  @!P0 SYNCS.PHASECHK.TRANS64 P0, [R0+URZ], R3 ;  /* 0x00000003000085a7 */ /* 0x000ea400080010ff */
[----:B--2---:R-:W-:Y:S05]  /*9890*/  @!P0 BRA `(.L_x_131) ;  /* 0xfffffffc00f08947 */ /* 0x004fea000383ffff */
[----:B------:R-:W-:Y:S05]  /*98a0*/  BRA `(.L_x_132) ;  /* 0xffffff9400307947 */ /* 0x000fea000383ffff */
.L_x_34:
[----:B------:R-:W-:-:S07]  /*98b0*/  MOV R0, UR5 ;  /* 0x0000000500007c02 */ /* 0x000fce0008000f00 */
.L_x_133:
[----:B-1----:R1:W2:Y:S02]  /*98c0*/  SYNCS.PHASECHK.TRANS64.TRYWAIT P0, [R0+URZ], R3 ;  /* 0x00000003000075a7 */ /* 0x0022a400080011ff */
[----:B--2---:R-:W-:Y:S05]  /*98d0*/  @!P0 NANOSLEEP.SYNCS 0x989680 ;  /* 0x009896800000895d */ /* 0x004fea0003900000 */
[----:B------:R-:W2:Y:S02]  /*98e0*/  @!P0 SYNCS.PHASECHK.TRANS64 P0, [R0+URZ], R3 ;  /* 0x00000003000085a7 */ /* 0x000ea400080010ff */
[----:B--2---:R-:W-:Y:S05]  /*98f0*/  @!P0 BRA `(.L_x_133) ;  /* 0xfffffffc00f08947 */ /* 0x004fea000383ffff */
[----:B------:R-:W-:Y:S05]  /*9900*/  BRA `(.L_x_134) ;  /* 0xffffff9400407947 */ /* 0x000fea000383ffff */
.L_x_35:
[----:B------:R-:W-:-:S07]  /*9910*/  MOV R0, UR5 ;  /* 0x0000000500007c02 */ /* 0x000fce0008000f00 */
.L_x_135:
[----:B-1----:R1:W2:Y:S02]  /*9920*/  SYNCS.PHASECHK.TRANS64.TRYWAIT P0, [R0+URZ], R3 ;  /* 0x00000003000075a7 */ /* 0x0022a400080011ff */
[----:B--2---:R-:W-:Y:S05]  /*9930*/  @!P0 NANOSLEEP.SYNCS 0x989680 ;  /* 0x009896800000895d */ /* 0x004fea0003900000 */
[----:B------:R-:W2:Y:S02]  /*9940*/  @!P0 SYNCS.PHASECHK.TRANS64 P0, [R0+URZ], R3 ;  /* 0x00000003000085a7 */ /* 0x000ea400080010ff */
[----:B--2---:R-:W-:Y:S05]  /*9950*/  @!P0 BRA `(.L_x_135) ;  /* 0xfffffffc00f08947 */ /* 0x004fea000383ffff */
[----:B------:R-:W-:Y:S05]  /*9960*/  BRA `(.L_x_136) ;  /* 0xffffff9400507947 */ /* 0x000fea000383ffff */
.L_x_36:
[----:B------:R-:W-:-:S07]  /*9970*/  MOV R0, UR5 ;  /* 0x0000000500007c02 */ /* 0x000fce0008000f00 */
.L_x_137:
[----:B-1----:R1:W2:Y:S02]  /*9980*/  SYNCS.PHASECHK.TRANS64.TRYWAIT P0, [R0+URZ], R3 ;  /* 0x00000003000075a7 */ /* 0x0022a400080011ff */
[----:B--2---:R-:W-:Y:S05]  /*9990*/  @!P0 NANOSLEEP.SYNCS 0x989680 ;  /* 0x009896800000895d */ /* 0x004fea0003900000 */
[----:B------:R-:W2:Y:S02]  /*99a0*/  @!P0 SYNCS.PHASECHK.TRANS64 P0, [R0+URZ], R3 ;  /* 0x00000003000085a7 */ /* 0x000ea400080010ff */
[----:B--2---:R-:W-:Y:S05]  /*99b0*/  @!P0 BRA `(.L_x_137) ;  /* 0xfffffffc00f08947 */ /* 0x004fea000383ffff */
[----:B------:R-:W-:Y:S05]  /*99c0*/  BRA `(.L_x_138) ;  /* 0xffffff9400607947 */ /* 0x000fea000383ffff */
.L_x_37:
[----:B------:R-:W-:-:S07]  /*99d0*/  MOV R0, UR5 ;  /* 0x0000000500007c02 */ /* 0x000fce0008000f00 */
.L_x_139:
[----:B-1----:R1:W2:Y:S02]  /*99e0*/  SYNCS.PHASECHK.TRANS64.TRYWAIT P0, [R0+URZ], R3 ;  /* 0x00000003000075a7 */ /* 0x0022a400080011ff */
[----:B--2---:R-:W-:Y:S05]  /*99f0*/  @!P0 NANOSLEEP.SYNCS 0x989680 ;  /* 0x009896800000895d */ /* 0x004fea0003900000 */
[----:B------:R-:W2:Y:S02]  /*9a00*/  @!P0 SYNCS.PHASECHK.TRANS64 P0, [R0+URZ], R3 ;  /* 0x00000003000085a7 */ /* 0x000ea400080010ff */
[----:B--2---:R-:W-:Y:S05]  /*9a10*/  @!P0 BRA `(.L_x_139) ;  /* 0xfffffffc00f08947 */ /* 0x004fea000383ffff */
[----:B------:R-:W-:Y:S05]  /*9a20*/  BRA `(.L_x_140) ;  /* 0xffffff9400707947 */ /* 0x000fea000383ffff */
.L_x_38:
[----:B------:R-:W-:-:S07]  /*9a30*/  MOV R0, UR5 ;  /* 0x0000000500007c02 */ /* 0x000fce0008000f00 */
.L_x_141:
[----:B-1----:R1:W2:Y:S02]  /*9a40*/  SYNCS.PHASECHK.TRANS64.TRYWAIT P0, [R0+URZ], R3 ;  /* 0x00000003000075a7 */ /* 0x0022a400080011ff */
[----:B--2---:R-:W-:Y:S05]  /*9a50*/  @!P0 NANOSLEEP.SYNCS 0x989680 ;  /* 0x009896800000895d */ /* 0x004fea0003900000 */
[----:B------:R-:W2:Y:S02]  /*9a60*/  @!P0 SYNCS.PHASECHK.TRANS64 P0, [R0+URZ], R3 ;  /* 0x00000003000085a7 */ /* 0x000ea400080010ff */
[----:B--2---:R-:W-:Y:S05]  /*9a70*/  @!P0 BRA `(.L_x_141) ;  /* 0xfffffffc00f08947 */ /* 0x004fea000383ffff */
[----:B------:R-:W-:Y:S05]  /*9a80*/  BRA `(.L_x_142) ;  /* 0xffffff9400807947 */ /* 0x000fea000383ffff */
.L_x_39:
[----:B------:R-:W-:-:S07]  /*9a90*/  MOV R0, UR5 ;  /* 0x0000000500007c02 */ /* 0x000fce0008000f00 */
.L_x_143:
[----:B-1----:R1:W2:Y:S02]  /*9aa0*/  SYNCS.PHASECHK.TRANS64.TRYWAIT P0, [R0+URZ], R3 ;  /* 0x00000003000075a7 */ /* 0x0022a400080011ff */
[----:B--2---:R-:W-:Y:S05]  /*9ab0*/  @!P0 NANOSLEEP.SYNCS 0x989680 ;  /* 0x009896800000895d */ /* 0x004fea0003900000 */
[----:B------:R-:W2:Y:S02]  /*9ac0*/  @!P0 SYNCS.PHASECHK.TRANS64 P0, [R0+URZ], R3 ;  /* 0x00000003000085a7 */ /* 0x000ea400080010ff */
[----:B--2---:R-:W-:Y:S05]  /*9ad0*/  @!P0 BRA `(.L_x_143) ;  /* 0xfffffffc00f08947 */ /* 0x004fea000383ffff */
[----:B------:R-:W-:Y:S05]  /*9ae0*/  BRA `(.L_x_144) ;  /* 0xffffff9400907947 */ /* 0x000fea000383ffff */
.L_x_42:
[----:B------:R-:W-:-:S07]  /*9af0*/  MOV R4, UR4 ;  /* 0x0000000400047c02 */ /* 0x000fce0008000f00 */
.L_x_145:
[----:B--2---:R2:W3:Y:S02]  /*9b00*/  SYNCS.PHASECHK.TRANS64.TRYWAIT P1, [R4+URZ+0xd8], R7 ;  /* 0x0000d807040075a7 */ /* 0x0044e400080211ff */
[----:B---3--:R-:W-:Y:S05]  /*9b10*/  @!P1 NANOSLEEP.SYNCS 0x989680 ;  /* 0x009896800000995d */ /* 0x008fea0003900000 */
[----:B------:R-:W3:Y:S02]  /*9b20*/  @!P1 SYNCS.PHASECHK.TRANS64 P1, [R4+URZ+0xd8], R7 ;  /* 0x0000d807040095a7 */ /* 0x000ee400080210ff */
[----:B---3--:R-:W-:Y:S05]  /*9b30*/  @!P1 BRA `(.L_x_145) ;  /* 0xfffffffc00f09947 */ /* 0x008fea000383ffff */
[----:B------:R-:W-:Y:S05]  /*9b40*/  BRA `(.L_x_146) ;  /* 0xffffff9800007947 */ /* 0x000fea000383ffff */
.L_x_43:
[----:B--2---:R-:W-:-:S07]  /*9b50*/  MOV R4, UR4 ;  /* 0x0000000400047c02 */ /* 0x004fce0008000f00 */
.L_x_147:
[----:B--2---:R2:W3:Y:S02]  /*9b60*/  SYNCS.PHASECHK.TRANS64.TRYWAIT P1, [R4+URZ+0xd0], R5 ;  /* 0x0000d005040075a7 */ /* 0x0044e400080211ff */
[----:B---3--:R-:W-:Y:S05]  /*9b70*/  @!P1 NANOSLEEP.SYNCS 0x989680 ;  /* 0x009896800000995d */ /* 0x008fea0003900000 */
[----:B------:R-:W3:Y:S02]  /*9b80*/  @!P1 SYNCS.PHASECHK.TRANS64 P1, [R4+URZ+0xd0], R5 ;  /* 0x0000d005040095a7 */ /* 0x000ee400080210ff */
[----:B---3--:R-:W-:Y:S05]  /*9b90*/  @!P1 BRA `(.L_x_147) ;  /* 0xfffffffc00f09947 */ /* 0x008fea000383ffff */
[----:B------:R-:W-:Y:S05]  /*9ba0*/  BRA `(.L_x_148) ;  /* 0xffffff9800087947 */ /* 0x000fea000383ffff */
.L_x_51:
[----:B------:R-:W-:-:S07]  /*9bb0*/  MOV R0, UR21 ;  /* 0x0000001500007c02 */ /* 0x000fce0008000f00 */
.L_x_149:
[----:B-1----:R1:W2:Y:S02]  /*9bc0*/  SYNCS.PHASECHK.TRANS64.TRYWAIT P0, [R0+URZ+0xd0], R5 ;  /* 0x0000d005000075a7 */ /* 0x0022a400080011ff */
[----:B--2---:R-:W-:Y:S05]  /*9bd0*/  @!P0 NANOSLEEP.SYNCS 0x989680 ;  /* 0x009896800000895d */ /* 0x004fea0003900000 */
[----:B------:R-:W2:Y:S02]  /*9be0*/  @!P0 SYNCS.PHASECHK.TRANS64 P0, [R0+URZ+0xd0], R5 ;  /* 0x0000d005000085a7 */ /* 0x000ea400080010ff */
[----:B--2---:R-:W-:Y:S05]  /*9bf0*/  @!P0 BRA `(.L_x_149) ;  /* 0xfffffffc00f08947 */ /* 0x004fea000383ffff */
[----:B------:R-:W-:Y:S05]  /*9c00*/  BRA `(.L_x_150) ;  /* 0xffffff9c00907947 */ /* 0x000fea000383ffff */
.L_x_52:
[----:B------:R-:W-:-:S07]  /*9c10*/  MOV R5, UR25 ;  /* 0x0000001900057c02 */ /* 0x000fce0008000f00 */
.L_x_151:
[----:B-1----:R1:W2:Y:S02]  /*9c20*/  SYNCS.PHASECHK.TRANS64.TRYWAIT P0, [R5+URZ+0xf0], R0 ;  /* 0x0000f000050075a7 */ /* 0x0022a400080011ff */
[----:B--2---:R-:W-:Y:S05]  /*9c30*/  @!P0 NANOSLEEP.SYNCS 0x989680 ;  /* 0x009896800000895d */ /* 0x004fea0003900000 */
[----:B------:R-:W2:Y:S02]  /*9c40*/  @!P0 SYNCS.PHASECHK.TRANS64 P0, [R5+URZ+0xf0], R0 ;  /* 0x0000f000050085a7 */ /* 0x000ea400080010ff */
[----:B--2---:R-:W-:Y:S05]  /*9c50*/  @!P0 BRA `(.L_x_151) ;  /* 0xfffffffc00f08947 */ /* 0x004fea000383ffff */
[----:B------:R-:W-:Y:S05]  /*9c60*/  BRA `(.L_x_152) ;  /* 0xffffff9c00ac7947 */ /* 0x000fea000383ffff */
.L_x_55:
[----:B-1----:R-:W-:Y:S07]  /*9c70*/  MOV R0, UR17 ;  /* 0x0000001100007c02 */ /* 0x002fee0008000f00 */
.L_x_153:
[----:B-1----:R1:W2:Y:S02]  /*9c80*/  SYNCS.PHASECHK.TRANS64.TRYWAIT P0, [R0+URZ], R5 ;  /* 0x00000005000075a7 */ /* 0x0022a400080011ff */
[----:B--2---:R-:W-:Y:S05]  /*9c90*/  @!P0 NANOSLEEP.SYNCS 0x989680 ;  /* 0x009896800000895d */ /* 0x004fea0003900000 */
[----:B------:R-:W2:Y:S02]  /*9ca0*/  @!P0 SYNCS.PHASECHK.TRANS64 P0, [R0+URZ], R5 ;  /* 0x00000005000085a7 */ /* 0x000ea400080010ff */
[----:B--2---:R-:W-:Y:S05]  /*9cb0*/  @!P0 BRA `(.L_x_153) ;  /* 0xfffffffc00f08947 */ /* 0x004fea000383ffff */
[----:B------:R-:W-:Y:S05]  /*9cc0*/  BRA `(.L_x_54) ;  /* 0xffffff9c00dc7947 */ /* 0x000fea000383ffff */
.L_x_58:
[----:B------:R-:W-:-:S07]  /*9cd0*/  MOV R0, UR4 ;  /* 0x0000000400007c02 */ /* 0x000fce0008000f00 */
.L_x_154:
[----:B-1----:R1:W3:Y:S02]  /*9ce0*/  SYNCS.PHASECHK.TRANS64.TRYWAIT P0, [R0+URZ], R3 ;  /* 0x00000003000075a7 */ /* 0x0022e400080011ff */
[----:B---3--:R-:W-:Y:S05]  /*9cf0*/  @!P0 NANOSLEEP.SYNCS 0x989680 ;  /* 0x009896800000895d */ /* 0x008fea0003900000 */
[----:B------:R-:W3:Y:S02]  /*9d00*/  @!P0 SYNCS.PHASECHK.TRANS64 P0, [R0+URZ], R3 ;  /* 0x00000003000085a7 */ /* 0x000ee400080010ff */
[----:B---3--:R-:W-:Y:S05]  /*9d10*/  @!P0 BRA `(.L_x_154) ;  /* 0xfffffffc00f08947 */ /* 0x008fea000383ffff */
[----:B------:R-:W-:Y:S05]  /*9d20*/  BRA `(.L_x_155) ;  /* 0xffffffa000cc7947 */ /* 0x000fea000383ffff */
.L_x_59:
[----:B------:R-:W-:-:S07]  /*9d30*/  MOV R0, UR4 ;  /* 0x0000000400007c02 */ /* 0x000fce0008000f00 */
.L_x_156:
[----:B-1----:R1:W2:Y:S02]  /*9d40*/  SYNCS.PHASECHK.TRANS64.TRYWAIT P0, [R0+URZ], R3 ;  /* 0x00000003000075a7 */ /* 0x0022a400080011ff */
[----:B--2---:R-:W-:Y:S05]  /*9d50*/  @!P0 NANOSLEEP.SYNCS 0x989680 ;  /* 0x009896800000895d */ /* 0x004fea0003900000 */
[----:B------:R-:W2:Y:S02]  /*9d60*/  @!P0 SYNCS.PHASECHK.TRANS64 P0, [R0+URZ], R3 ;  /* 0x00000003000085a7 */ /* 0x000ea400080010ff */
[----:B--2---:R-:W-:Y:S05]  /*9d70*/  @!P0 BRA `(.L_x_156) ;  /* 0xfffffffc00f08947 */ /* 0x004fea000383ffff */
[----:B------:R-:W-:Y:S05]  /*9d80*/  BRA `(.L_x_157) ;  /* 0xffffffa000d87947 */ /* 0x000fea000383ffff */
.L_x_64:
[----:B------:R-:W-:Y:S07]  /*9d90*/  MOV R0, UR31 ;  /* 0x0000001f00007c02 */ /* 0x000fee0008000f00 */
.L_x_158:
[----:B-1----:R1:W2:Y:S02]  /*9da0*/  SYNCS.PHASECHK.TRANS64.TRYWAIT P0, [R0+URZ+0xd0], R3 ;  /* 0x0000d003000075a7 */ /* 0x0022a400080011ff */
[----:B--2---:R-:W-:Y:S05]  /*9db0*/  @!P0 NANOSLEEP.SYNCS 0x989680 ;  /* 0x009896800000895d */ /* 0x004fea0003900000 */
[----:B------:R-:W2:Y:S02]  /*9dc0*/  @!P0 SYNCS.PHASECHK.TRANS64 P0, [R0+URZ+0xd0], R3 ;  /* 0x0000d003000085a7 */ /* 0x000ea400080010ff */
[----:B--2---:R-:W-:Y:S05]  /*9dd0*/  @!P0 BRA `(.L_x_158) ;  /* 0xfffffffc00f08947 */ /* 0x004fea000383ffff */
[----:B------:R-:W-:Y:S05]  /*9de0*/  BRA `(.L_x_159) ;  /* 0xffffffa800807947 */ /* 0x000fea000383ffff */
.L_x_67:
[----:B------:R-:W-:Y:S07]  /*9df0*/  MOV R3, UR31 ;  /* 0x0000001f00037c02 */ /* 0x000fee0008000f00 */
.L_x_160:
[----:B-1----:R1:W2:Y:S02]  /*9e00*/  SYNCS.PHASECHK.TRANS64.TRYWAIT P1, [R3+URZ+0xc8], R12 ;  /* 0x0000c80c030075a7 */ /* 0x0022a400080211ff */
[----:B--2---:R-:W-:Y:S05]  /*9e10*/  @!P1 NANOSLEEP.SYNCS 0x989680 ;  /* 0x009896800000995d */ /* 0x004fea0003900000 */
[----:B------:R-:W2:Y:S02]  /*9e20*/  @!P1 SYNCS.PHASECHK.TRANS64 P1, [R3+URZ+0xc8], R12 ;  /* 0x0000c80c030095a7 */ /* 0x000ea400080210ff */
[----:B--2---:R-:W-:Y:S05]  /*9e30*/  @!P1 BRA `(.L_x_160) ;  /* 0xfffffffc00f09947 */ /* 0x004fea000383ffff */
[----:B------:R-:W-:Y:S05]  /*9e40*/  BRA `(.L_x_66) ;  /* 0xffffffac00d87947 */ /* 0x000fea000383ffff */
.L_x_70:
[----:B------:R-:W-:Y:S07]  /*9e50*/  MOV R0, UR31 ;  /* 0x0000001f00007c02 */ /* 0x000fee0008000f00 */
.L_x_161:
[----:B-1----:R1:W2:Y:S02]  /*9e60*/  SYNCS.PHASECHK.TRANS64.TRYWAIT P1, [R0+URZ+0xa0], R9 ;  /* 0x0000a009000075a7 */ /* 0x0022a400080211ff */
[----:B--2---:R-:W-:Y:S05]  /*9e70*/  @!P1 NANOSLEEP.SYNCS 0x989680 ;  /* 0x009896800000995d */ /* 0x004fea0003900000 */
[----:B------:R-:W2:Y:S02]  /*9e80*/  @!P1 SYNCS.PHASECHK.TRANS64 P1, [R0+URZ+0xa0], R9 ;  /* 0x0000a009000095a7 */ /* 0x000ea400080210ff */
[----:B--2---:R-:W-:Y:S05]  /*9e90*/  @!P1 BRA `(.L_x_161) ;  /* 0xfffffffc00f09947 */ /* 0x004fea000383ffff */
[----:B------:R-:W-:Y:S05]  /*9ea0*/  BRA `(.L_x_162) ;  /* 0xffffffb000f87947 */ /* 0x000fea000383ffff */
.L_x_71:
[----:B------:R-:W-:Y:S07]  /*9eb0*/  MOV R0, UR31 ;  /* 0x0000001f00007c02 */ /* 0x000fee0008000f00 */
.L_x_163:
[----:B-1----:R1:W2:Y:S02]  /*9ec0*/  SYNCS.PHASECHK.TRANS64.TRYWAIT P1, [R0+URZ+0xa8], R9 ;  /* 0x0000a809000075a7 */ /* 0x0022a400080211ff */
[----:B--2---:R-:W-:Y:S05]  /*9ed0*/  @!P1 NANOSLEEP.SYNCS 0x989680 ;  /* 0x009896800000995d */ /* 0x004fea0003900000 */
[----:B------:R-:W2:Y:S02]  /*9ee0*/  @!P1 SYNCS.PHASECHK.TRANS64 P1, [R0+URZ+0xa8], R9 ;  /* 0x0000a809000095a7 */ /* 0x000ea400080210ff */
[----:B--2---:R-:W-:Y:S05]  /*9ef0*/  @!P1 BRA `(.L_x_163) ;  /* 0xfffffffc00f09947 */ /* 0x004fea000383ffff */
[----:B------:R-:W-:Y:S05]  /*9f00*/  BRA `(.L_x_164) ;  /* 0xffffffb400307947 */ /* 0x000fea000383ffff */
.L_x_72:
[----:B------:R-:W-:Y:S07]  /*9f10*/  MOV R0, UR31 ;  /* 0x0000001f00007c02 */ /* 0x000fee0008000f00 */
.L_x_165:
[----:B-1----:R1:W2:Y:S02]  /*9f20*/  SYNCS.PHASECHK.TRANS64.TRYWAIT P1, [R0+URZ+0xb0], R9 ;  /* 0x0000b009000075a7 */ /* 0x0022a400080211ff */
[----:B--2---:R-:W-:Y:S05]  /*9f30*/  @!P1 NANOSLEEP.SYNCS 0x989680 ;  /* 0x009896800000995d */ /* 0x004fea0003900000 */
[----:B------:R-:W2:Y:S02]  /*9f40*/  @!P1 SYNCS.PHASECHK.TRANS64 P1, [R0+URZ+0xb0], R9 ;  /* 0x0000b009000095a7 */ /* 0x000ea400080210ff */
[----:B--2---:R-:W-:Y:S05]  /*9f50*/  @!P1 BRA `(.L_x_165) ;  /* 0xfffffffc00f09947 */ /* 0x004fea000383ffff */
[----:B------:R-:W-:Y:S05]  /*9f60*/  BRA `(.L_x_166) ;  /* 0xffffffb400787947 */ /* 0x000fea000383ffff */
.L_x_73:
[----:B------:R-:W-:Y:S07]  /*9f70*/  MOV R0, UR31 ;  /* 0x0000001f00007c02 */ /* 0x000fee0008000f00 */
.L_x_167:
[----:B-1----:R1:W2:Y:S02]  /*9f80*/  SYNCS.PHASECHK.TRANS64.TRYWAIT P0, [R0+URZ+0xb8], R9 ;  /* 0x0000b809000075a7 */ /* 0x0022a400080011ff */
[----:B--2---:R-:W-:Y:S05]  /*9f90*/  @!P0 NANOSLEEP.SYNCS 0x989680 ;  /* 0x009896800000895d */ /* 0x004fea0003900000 */
[----:B------:R-:W2:Y:S02]  /*9fa0*/  @!P0 SYNCS.PHASECHK.TRANS64 P0, [R0+URZ+0xb8], R9 ;  /* 0x0000b809000085a7 */ /* 0x000ea400080010ff */
[----:B--2---:R-:W-:Y:S05]  /*9fb0*/  @!P0 BRA `(.L_x_167) ;  /* 0xfffffffc00f08947 */ /* 0x004fea000383ffff */
[----:B------:R-:W-:Y:S05]  /*9fc0*/  BRA `(.L_x_168) ;  /* 0xffffffb400c87947 */ /* 0x000fea000383ffff */
.L_x_75:
[----:B------:R-:W-:-:S07]  /*9fd0*/  MOV R0, UR31 ;  /* 0x0000001f00007c02 */ /* 0x000fce0008000f00 */
.L_x_169:
[----:B--2---:R2:W3:Y:S02]  /*9fe0*/  SYNCS.PHASECHK.TRANS64.TRYWAIT P0, [R0+URZ+0xa0], R3 ;  /* 0x0000a003000075a7 */ /* 0x0044e400080011ff */
[----:B---3--:R-:W-:Y:S05]  /*9ff0*/  @!P0 NANOSLEEP.SYNCS 0x989680 ;  /* 0x009896800000895d */ /* 0x008fea0003900000 */
[----:B------:R-:W3:Y:S02]  /*a000*/  @!P0 SYNCS.PHASECHK.TRANS64 P0, [R0+URZ+0xa0], R3 ;  /* 0x0000a003000085a7 */ /* 0x000ee400080010ff */
[----:B---3--:R-:W-:Y:S05]  /*a010*/  @!P0 BRA `(.L_x_169) ;  /* 0xfffffffc00f08947 */ /* 0x008fea000383ffff */
[----:B------:R-:W-:Y:S05]  /*a020*/  BRA `(.L_x_170) ;  /* 0xffffffb8002c7947 */ /* 0x000fea000383ffff */
.L_x_76:
[----:B--2---:R-:W-:-:S07]  /*a030*/  MOV R0, UR31 ;  /* 0x0000001f00007c02 */ /* 0x004fce0008000f00 */
.L_x_171:
[----:B--2---:R2:W3:Y:S02]  /*a040*/  SYNCS.PHASECHK.TRANS64.TRYWAIT P0, [R0+URZ+0xa8], R3 ;  /* 0x0000a803000075a7 */ /* 0x0044e400080011ff */
[----:B---3--:R-:W-:Y:S05]  /*a050*/  @!P0 NANOSLEEP.SYNCS 0x989680 ;  /* 0x009896800000895d */ /* 0x008fea0003900000 */
[----:B------:R-:W3:Y:S02]  /*a060*/  @!P0 SYNCS.PHASECHK.TRANS64 P0, [R0+URZ+0xa8], R3 ;  /* 0x0000a803000085a7 */ /* 0x000ee400080010ff */
[----:B---3--:R-:W-:Y:S05]  /*a070*/  @!P0 BRA `(.L_x_171) ;  /* 0xfffffffc00f08947 */ /* 0x008fea000383ffff */
[----:B------:R-:W-:Y:S05]  /*a080*/  BRA `(.L_x_172) ;  /* 0xffffffb8001c7947 */ /* 0x000fea000383ffff */
.L_x_77:
[----:B--2---:R-:W-:-:S07]  /*a090*/  MOV R0, UR31 ;  /* 0x0000001f00007c02 */ /* 0x004fce0008000f00 */
.L_x_173:
[----:B--2---:R2:W3:Y:S02]  /*a0a0*/  SYNCS.PHASECHK.TRANS64.TRYWAIT P0, [R0+URZ+0xb0], R3 ;  /* 0x0000b003000075a7 */ /* 0x0044e400080011ff */
[----:B---3--:R-:W-:Y:S05]  /*a0b0*/  @!P0 NANOSLEEP.SYNCS 0x989680 ;  /* 0x009896800000895d */ /* 0x008fea0003900000 */
[----:B------:R-:W3:Y:S02]  /*a0c0*/  @!P0 SYNCS.PHASECHK.TRANS64 P0, [R0+URZ+0xb0], R3 ;  /* 0x0000b003000085a7 */ /* 0x000ee400080010ff */
[----:B---3--:R-:W-:Y:S05]  /*a0d0*/  @!P0 BRA `(.L_x_173) ;  /* 0xfffffffc00f08947 */ /* 0x008fea000383ffff */
[----:B------:R-:W-:Y:S05]  /*a0e0*/  BRA `(.L_x_174) ;  /* 0xffffffb8000c7947 */ /* 0x000fea000383ffff */
.L_x_79:
[----:B------:R-:W-:Y:S07]  /*a0f0*/  MOV R0, UR48 ;  /* 0x0000003000007c02 */ /* 0x000fee0008000f00 */
.L_x_175:
[----:B-1----:R1:W2:Y:S02]  /*a100*/  SYNCS.PHASECHK.TRANS64.TRYWAIT P0, [R0+URZ+0xd0], R3 ;  /* 0x0000d003000075a7 */ /* 0x0022a400080011ff */
[----:B--2---:R-:W-:Y:S05]  /*a110*/  @!P0 NANOSLEEP.SYNCS 0x989680 ;  /* 0x009896800000895d */ /* 0x004fea0003900000 */
[----:B------:R-:W2:Y:S02]  /*a120*/  @!P0 SYNCS.PHASECHK.TRANS64 P0, [R0+URZ+0xd0], R3 ;  /* 0x0000d003000085a7 */ /* 0x000ea400080010ff */
[----:B--2---:R-:W-:Y:S05]  /*a130*/  @!P0 BRA `(.L_x_175) ;  /* 0xfffffffc00f08947 */ /* 0x004fea000383ffff */
[----:B------:R-:W-:Y:S05]  /*a140*/  BRA `(.L_x_176) ;  /* 0xffffffb800ec7947 */ /* 0x000fea000383ffff */
.L_x_90:
[----:B-1----:R-:W-:Y:S04]  /*a150*/  MOV R2, UR48 ;  /* 0x0000003000027c02 */ /* 0x002fe80008000f00 */
[----:B------:R1:W3:Y:S03]  /*a160*/  SYNCS.PHASECHK.TRANS64.TRYWAIT P1, [R2+URZ+0x80], R3 ;  /* 0x00008003020075a7 */ /* 0x0002e600080211ff */
[----:B---3--:R-:W-:Y:S05]  /*a170*/  @!P1 NANOSLEEP.SYNCS 0x989680 ;  /* 0x009896800000995d */ /* 0x008fea0003900000 */
[----:B------:R-:W3:Y:S02]  /*a180*/  @!P1 SYNCS.PHASECHK.TRANS64 P1, [R2+URZ+0x80], R3 ;  /* 0x00008003020095a7 */ /* 0x000ee400080210ff */
[----:B---3--:R-:W-:Y:S05]  /*a190*/  @!P1 BRA `(.L_x_90) ;  /* 0xfffffffc00ec9947 */ /* 0x008fea000383ffff */
[----:B------:R-:W-:Y:S05]  /*a1a0*/  BRA `(.L_x_89) ;  /* 0xffffffcc00707947 */ /* 0x000fea000383ffff */
.L_x_92:
[----:B-1----:R1:W4:Y:S02]  /*a1b0*/  SYNCS.PHASECHK.TRANS64.TRYWAIT P0, [R83+URZ+0xe0], R0 ;  /* 0x0000e000530075a7 */ /* 0x00232400080011ff */
[----:B----4-:R-:W-:Y:S05]  /*a1c0*/  @!P0 NANOSLEEP.SYNCS 0x989680 ;  /* 0x009896800000895d */ /* 0x010fea0003900000 */
[----:B------:R-:W4:Y:S02]  /*a1d0*/  @!P0 SYNCS.PHASECHK.TRANS64 P0, [R83+URZ+0xe0], R0 ;  /* 0x0000e000530085a7 */ /* 0x000f2400080010ff */
[----:B----4-:R-:W-:Y:S05]  /*a1e0*/  @!P0 BRA `(.L_x_92) ;  /* 0xfffffffc00f08947 */ /* 0x010fea000383ffff */
[----:B------:R-:W-:Y:S05]  /*a1f0*/  BRA `(.L_x_91) ;  /* 0xffffffcc009c7947 */ /* 0x000fea000383ffff */
.L_x_101:
[----:B-1----:R1:W2:Y:S02]  /*a200*/  SYNCS.PHASECHK.TRANS64.TRYWAIT P0, [R3+URZ+0x80], R0 ;  /* 0x00008000030075a7 */ /* 0x0022a400080011ff */
[----:B--2---:R-:W-:Y:S05]  /*a210*/  @!P0 NANOSLEEP.SYNCS 0x989680 ;  /* 0x009896800000895d */ /* 0x004fea0003900000 */
[----:B------:R-:W2:Y:S02]  /*a220*/  @!P0 SYNCS.PHASECHK.TRANS64 P0, [R3+URZ+0x80], R0 ;  /* 0x00008000030085a7 */ /* 0x000ea400080010ff */
[----:B--2---:R-:W-:Y:S05]  /*a230*/  @!P0 BRA `(.L_x_101) ;  /* 0xfffffffc00f08947 */ /* 0x004fea000383ffff */
[----:B------:R-:W-:Y:S05]  /*a240*/  BRA `(.L_x_100) ;  /* 0xffffffd400c07947 */ /* 0x000fea000383ffff */
.L_x_109:
[----:B-1----:R1:W3:Y:S02]  /*a250*/  SYNCS.PHASECHK.TRANS64.TRYWAIT P0, [R40+URZ+0x80], R5 ;  /* 0x00008005280075a7 */ /* 0x0022e400080011ff */
[----:B---3--:R-:W-:Y:S05]  /*a260*/  @!P0 NANOSLEEP.SYNCS 0x989680 ;  /* 0x009896800000895d */ /* 0x008fea0003900000 */
[----:B------:R-:W3:Y:S02]  /*a270*/  @!P0 SYNCS.PHASECHK.TRANS64 P0, [R40+URZ+0x80], R5 ;  /* 0x00008005280085a7 */ /* 0x000ee400080010ff */
[----:B---3--:R-:W-:Y:S05]  /*a280*/  @!P0 BRA `(.L_x_109) ;  /* 0xfffffffc00f08947 */ /* 0x008fea000383ffff */
[----:B------:R-:W-:Y:S05]  /*a290*/  BRA `(.L_x_108) ;  /* 0xffffffe000007947 */ /* 0x000fea000383ffff */
.L_x_117:
[----:B-1----:R1:W3:Y:S02]  /*a2a0*/  SYNCS.PHASECHK.TRANS64.TRYWAIT P0, [R93+URZ+0x80], R0 ;  /* 0x000080005d0075a7 */ /* 0x0022e400080011ff */
[----:B---3--:R-:W-:Y:S05]  /*a2b0*/  @!P0 NANOSLEEP.SYNCS 0x989680 ;  /* 0x009896800000895d */ /* 0x008fea0003900000 */
[----:B------:R-:W3:Y:S02]  /*a2c0*/  @!P0 SYNCS.PHASECHK.TRANS64 P0, [R93+URZ+0x80], R0 ;  /* 0x000080005d0085a7 */ /* 0x000ee400080010ff */
[----:B---3--:R-:W-:Y:S05]  /*a2d0*/  @!P0 BRA `(.L_x_117) ;  /* 0xfffffffc00f08947 */ /* 0x008fea000383ffff */
[----:B------:R-:W-:Y:S05]  /*a2e0*/  BRA `(.L_x_116) ;  /* 0xffffffe8003c7947 */ /* 0x000fea000383ffff */
        .weak           $__internal_0_$__cuda_sm10x_tcgen05_guardrail_trap_col_being_dealloced_not_returned_by_alloc
        .type           $__internal_0_$__cuda_sm10x_tcgen05_guardrail_trap_col_being_dealloced_not_returned_by_alloc,@function
        .size           $__internal_0_$__cuda_sm10x_tcgen05_guardrail_trap_col_being_dealloced_not_returned_by_alloc,($__internal_1_$__cuda_sm10x_tcgen05_guardrail_trap_phase_invalid_during_alloc - $__internal_0_$__cuda_sm10x_tcgen05_guardrail_trap_col_being_dealloced_not_returned_by_alloc)
$__internal_0_$__cuda_sm10x_tcgen05_guardrail_trap_col_being_dealloced_not_returned_by_alloc:
[----:B------:R-:W-:Y:S05]  /*a2f0*/  BPT.TRAP 0x1 ;  /* 0x000000040000795c */ /* 0x000fea0000300000 */
[----:B------:R-:W-:-:S04]  /*a300*/  HFMA2 R3, -RZ, RZ, 0, 0 ;  /* 0x00000000ff037431 */ /* 0x000fc800000001ff */
[----:B------:R-:W-:Y:S05]  /*a310*/  RET.REL.NODEC R2 `(_ZN7cutlass13device_kernelINS_4conv6kernel13ConvUniversalINS1_16ConvProblemShapeILNS1_8OperatorE2ELi2EEENS1_10collective14CollectiveConvINS1_47MainloopSm100TmaUmmaWarpSpecializedImplicitGemmILS5_2ELi8ELi2ELi1ELi2EN4cute5tupleIJNSA_1CILi1EEESD_SD_EEEEENSB_IJNSC_ILi64EEENSB_IJNSC_ILi128EEEEEENSB_IJNSC_ILi32EEEEEEEEENS_10tfloat32_tESM_NSA_8TiledMMAINSA_8MMA_AtomIJNSA_17SM100_MMA_TF32_SSISM_SM_fLi64ELi128ELNSA_4UMMA5MajorE1ELSR_1ELNSQ_7ScaleInE0ELSS_0EEEEEENSA_6LayoutISE_NSB_IJNSC_ILi0EEESW_SW_EEEEENSB_IJNSA_10UnderscoreESZ_SZ_EEEEENS7_6detail27Sm100ImplicitGemmTileTraitsINSA_13SM90_TMA_LOADENSA_14ComposedLayoutINSA_7SwizzleILi2ELi5ELi2EEENSA_18smem_ptr_flag_bitsILi32EEENSV_INSB_IJSJ_NSC_ILi4EEEEEENSB_IJSD_SJ_EEEEEEEvEENS13_INSA_20SM90_TMA_LOAD_IM2COLES1E_vEEEENS_8epilogue10collective18CollectiveEpilogueINS1J_23Sm100TmaWarpSpecializedILi4ELi2ELi16ELb1ELb0EEEJSL_NSB_IJNSV_ISG_SD_EENSV_ISJ_SD_EEEEESM_NSB_IJlNSB_IJSD_llEEESW_EEESM_S1S_NS1J_6fusion15FusionCallbacksIS1N_NS1T_17LinearCombinationISM_fSM_fLNS_15FloatRoundStyleE2EEESL_S1Q_JEEENSA_5SM1004TMEM4LOAD26SM100_TMEM_LOAD_16dp128b8xES14_NS15_INS16_ILi3ELi4ELi3EEES19_NSV_INSB_IJNSC_ILi8EEESJ_EEENSB_IJSJ_SD_EEEEEEENSA_17SM75_U32x4_LDSM_NENSA_14SM90_TMA_STOREES28_NSA_17SM90_U32x4_STSM_NENSA_39AutoVectorizingCopyWithAssumedAlignmentILi128EEEEEEvvEEEEvNT_6ParamsE) ;  /* 0xffffff5c02387950 */ /* 0x000fea0003c3ffff */
        .weak           $__internal_1_$__cuda_sm10x_tcgen05_guardrail_trap_phase_invalid_during_alloc
        .type           $__internal_1_$__cuda_sm10x_tcgen05_guardrail_trap_phase_invalid_during_alloc,@function
        .size           $__internal_1_$__cuda_sm10x_tcgen05_guardrail_trap_phase_invalid_during_alloc,($__internal_2_$__cuda_sm10x_tcgen05_guardrail_trap_unallocated_columns_being_dealloced - $__internal_1_$__cuda_sm10x_tcgen05_guardrail_trap_phase_invalid_during_alloc)
$__internal_1_$__cuda_sm10x_tcgen05_guardrail_trap_phase_invalid_during_alloc:
[----:B------:R-:W-:Y:S05]  /*a320*/  BPT.TRAP 0x1 ;  /* 0x000000040000795c */ /* 0x000fea0000300000 */
[----:B------:R-:W-:-:S04]  /*a330*/  MOV R3, 0x0 ;  /* 0x0000000000037802 */ /* 0x000fc80000000f00 */
[----:B------:R-:W-:Y:S05]  /*a340*/  RET.REL.NODEC R2 `(_ZN7cutlass13device_kernelINS_4conv6kernel13ConvUniversalINS1_16ConvProblemShapeILNS1_8OperatorE2ELi2EEENS1_10collective14CollectiveConvINS1_47MainloopSm100TmaUmmaWarpSpecializedImplicitGemmILS5_2ELi8ELi2ELi1ELi2EN4cute5tupleIJNSA_1CILi1EEESD_SD_EEEEENSB_IJNSC_ILi64EEENSB_IJNSC_ILi128EEEEEENSB_IJNSC_ILi32EEEEEEEEENS_10tfloat32_tESM_NSA_8TiledMMAINSA_8MMA_AtomIJNSA_17SM100_MMA_TF32_SSISM_SM_fLi64ELi128ELNSA_4UMMA5MajorE1ELSR_1ELNSQ_7ScaleInE0ELSS_0EEEEEENSA_6LayoutISE_NSB_IJNSC_ILi0EEESW_SW_EEEEENSB_IJNSA_10UnderscoreESZ_SZ_EEEEENS7_6detail27Sm100ImplicitGemmTileTraitsINSA_13SM90_TMA_LOADENSA_14ComposedLayoutINSA_7SwizzleILi2ELi5ELi2EEENSA_18smem_ptr_flag_bitsILi32EEENSV_INSB_IJSJ_NSC_ILi4EEEEEENSB_IJSD_SJ_EEEEEEEvEENS13_INSA_20SM90_TMA_LOAD_IM2COLES1E_vEEEENS_8epilogue10collective18CollectiveEpilogueINS1J_23Sm100TmaWarpSpecializedILi4ELi2ELi16ELb1ELb0EEEJSL_NSB_IJNSV_ISG_SD_EENSV_ISJ_SD_EEEEESM_NSB_IJlNSB_IJSD_llEEESW_EEESM_S1S_NS1J_6fusion15FusionCallbacksIS1N_NS1T_17LinearCombinationISM_fSM_fLNS_15FloatRoundStyleE2EEESL_S1Q_JEEENSA_5SM1004TMEM4LOAD26SM100_TMEM_LOAD_16dp128b8xES14_NS15_INS16_ILi3ELi4ELi3EEES19_NSV_INSB_IJNSC_ILi8EEESJ_EEENSB_IJSJ_SD_EEEEEEENSA_17SM75_U32x4_LDSM_NENSA_14SM90_TMA_STOREES28_NSA_17SM90_U32x4_STSM_NENSA_39AutoVectorizingCopyWithAssumedAlignmentILi128EEEEEEvvEEEEvNT_6ParamsE) ;  /* 0xffffff5c022c7950 */ /* 0x000fea0003c3ffff */
        .weak           $__internal_2_$__cuda_sm10x_tcgen05_guardrail_trap_unallocated_columns_being_dealloced
        .type           $__internal_2_$__cuda_sm10x_tcgen05_guardrail_trap_unallocated_columns_being_dealloced,@function
        .size           $__internal_2_$__cuda_sm10x_tcgen05_guardrail_trap_unallocated_columns_being_dealloced,(.L_x_178 - $__internal_2_$__cuda_sm10x_tcgen05_guardrail_trap_unallocated_columns_being_dealloced)
$__internal_2_$__cuda_sm10x_tcgen05_guardrail_trap_unallocated_columns_being_dealloced:
[----:B------:R-:W-:Y:S05]  /*a350*/  BPT.TRAP 0x1 ;  /* 0x000000040000795c */ /* 0x000fea0000300000 */
[----:B------:R-:W-:-:S04]  /*a360*/  HFMA2 R3, -RZ, RZ, 0, 0 ;  /* 0x00000000ff037431 */ /* 0x000fc800000001ff */
[----:B------:R-:W-:Y:S05]  /*a370*/  RET.REL.NODEC R2 `(_ZN7cutlass13device_kernelINS_4conv6kernel13ConvUniversalINS1_16ConvProblemShapeILNS1_8OperatorE2ELi2EEENS1_10collective14CollectiveConvINS1_47MainloopSm100TmaUmmaWarpSpecializedImplicitGemmILS5_2ELi8ELi2ELi1ELi2EN4cute5tupleIJNSA_1CILi1EEESD_SD_EEEEENSB_IJNSC_ILi64EEENSB_IJNSC_ILi128EEEEEENSB_IJNSC_ILi32EEEEEEEEENS_10tfloat32_tESM_NSA_8TiledMMAINSA_8MMA_AtomIJNSA_17SM100_MMA_TF32_SSISM_SM_fLi64ELi128ELNSA_4UMMA5MajorE1ELSR_1ELNSQ_7ScaleInE0ELSS_0EEEEEENSA_6LayoutISE_NSB_IJNSC_ILi0EEESW_SW_EEEEENSB_IJNSA_10UnderscoreESZ_SZ_EEEEENS7_6detail27Sm100ImplicitGemmTileTraitsINSA_13SM90_TMA_LOADENSA_14ComposedLayoutINSA_7SwizzleILi2ELi5ELi2EEENSA_18smem_ptr_flag_bitsILi32EEENSV_INSB_IJSJ_NSC_ILi4EEEEEENSB_IJSD_SJ_EEEEEEEvEENS13_INSA_20SM90_TMA_LOAD_IM2COLES1E_vEEEENS_8epilogue10collective18CollectiveEpilogueINS1J_23Sm100TmaWarpSpecializedILi4ELi2ELi16ELb1ELb0EEEJSL_NSB_IJNSV_ISG_SD_EENSV_ISJ_SD_EEEEESM_NSB_IJlNSB_IJSD_llEEESW_EEESM_S1S_NS1J_6fusion15FusionCallbacksIS1N_NS1T_17LinearCombinationISM_fSM_fLNS_15FloatRoundStyleE2EEESL_S1Q_JEEENSA_5SM1004TMEM4LOAD26SM100_TMEM_LOAD_16dp128b8xES14_NS15_INS16_ILi3ELi4ELi3EEES19_NSV_INSB_IJNSC_ILi8EEESJ_EEENSB_IJSJ_SD_EEEEEEENSA_17SM75_U32x4_LDSM_NENSA_14SM90_TMA_STOREES28_NSA_17SM90_U32x4_STSM_NENSA_39AutoVectorizingCopyWithAssumedAlignmentILi128EEEEEEvvEEEEvNT_6ParamsE) ;  /* 0xffffff5c02207950 */ /* 0x000fea0003c3ffff */
.L_x_177:
[----:B------:R-:W-:-:S00]  /*a380*/  BRA `(.L_x_177) ;  /* 0xfffffffc00fc7947 */ /* 0x000fc0000383ffff */
[----:B------:R-:W-:-:S00]  /*a390*/  NOP ;  /* 0x0000000000007918 */ /* 0x000fc00000000000 */
        /* <DEDUP_REMOVED lines=14> */
.L_x_178:


//--------------------- .nv.global.init           --------------------------
	.section	.nv.global.init,"aw",@progbits
.nv.global.init:
	.type		$str$29,@object
	.size		$str$29,($str$30 - $str$29)
$str$29:
        /*0000*/ 	.byte	0x28, 0x61, 0x64, 0x64, 0x72, 0x65, 0x73, 0x73, 0x20, 0x26, 0x20, 0x6d, 0x61, 0x73, 0x6b, 0x29
        /*0010*/ 	.byte	0x20, 0x3d, 0x3d, 0x20, 0x30, 0x00
	.type		$str$30,@object
	.size		$str$30,($str$28 - $str$30)
$str$30:
        /*0016*/ 	.byte	0x2f, 0x74, 0x6d, 0x70, 0x2f, 0x63, 0x75, 0x74, 0x6c, 0x61, 0x73, 0x73, 0x5f, 0x73, 0x77, 0x65
        /*0026*/ 	.byte	0x65, 0x70, 0x5f, 0x73, 0x72, 0x63, 0x2f, 0x69, 0x6e, 0x63, 0x6c, 0x75, 0x64, 0x65, 0x2f, 0x63
        /*0036*/ 	.byte	0x75, 0x74, 0x65, 0x2f, 0x70, 0x6f, 0x69, 0x6e, 0x74, 0x65, 0x72, 0x5f, 0x66, 0x6c, 0x61, 0x67
        /*0046*/ 	.byte	0x67, 0x65, 0x64, 0x2e, 0x68, 0x70, 0x70, 0x00
	.type		$str$28,@object
	.size		$str$28,($str$27 - $str$28)
$str$28:
        /*004e*/ 	.byte	0x2f, 0x74, 0x6d, 0x70, 0x2f, 0x63, 0x75, 0x74, 0x6c, 0x61, 0x73, 0x73, 0x5f, 0x73, 0x77, 0x65
        /*005e*/ 	.byte	0x65, 0x70, 0x5f, 0x73, 0x72, 0x63, 0x2f, 0x69, 0x6e, 0x63, 0x6c, 0x75, 0x64, 0x65, 0x2f, 0x63
        /*006e*/ 	.byte	0x75, 0x74, 0x65, 0x2f, 0x61, 0x74, 0x6f, 0x6d, 0x2f, 0x63, 0x6f, 0x70, 0x79, 0x5f, 0x74, 0x72
        /*007e*/ 	.byte	0x61, 0x69, 0x74, 0x73, 0x5f, 0x73, 0x6d, 0x31, 0x30, 0x30, 0x2e, 0x68, 0x70, 0x70, 0x00
	.type		$str$27,@object
	.size		$str$27,(__unnamed_1 - $str$27)
$str$27:
        /*008d*/ 	.byte	0x28, 0x28, 0x75, 0x69, 0x6e, 0x74, 0x33, 0x32, 0x5f, 0x74, 0x28, 0x74, 0x68, 0x72, 0x65, 0x61
        /*009d*/ 	.byte	0x64, 0x49, 0x64, 0x78, 0x2e, 0x78, 0x29, 0x20, 0x2f, 0x20, 0x33, 0x32, 0x29, 0x20, 0x25, 0x20
        /*00ad*/ 	.byte	0x34, 0x29, 0x20, 0x3d, 0x3d, 0x20, 0x28, 0x28, 0x28, 0x74, 0x6d, 0x65, 0x6d, 0x5f, 0x61, 0x64
        /*00bd*/ 	.byte	0x64, 0x72, 0x20, 0x3e, 0x3e, 0x20, 0x31, 0x36, 0x29, 0x20, 0x2f, 0x20, 0x33, 0x32, 0x29, 0x20
        /*00cd*/ 	.byte	0x25, 0x20, 0x34, 0x29, 0x00
	.type		__unnamed_1,@object
	.size		__unnamed_1,(__unnamed_2 - __unnamed_1)
__unnamed_1:
        /*00d2*/ 	.byte	0x61, 0x75, 0x74, 0x6f, 0x20, 0x63, 0x75, 0x74, 0x65, 0x3a, 0x3a, 0x61, 0x73, 0x5f, 0x70, 0x6f
        /* <DEDUP_REMOVED lines=24> */
        /*0262*/ 	.byte	0x30, 0x34, 0x38, 0x3e, 0x3e, 0x3e, 0x3e, 0x5d, 0x00
	.type		__unnamed_2,@object
	.size		__unnamed_2,(.L_2 - __unnamed_2)
__unnamed_2:
        /* <DEDUP_REMOVED lines=45> */
        /*053b*/ 	.byte	0x3e, 0x3e, 0x3e, 0x5d, 0x00
.L_2:


//--------------------- .nv.shared._ZN7cutlass13device_kernelINS_4conv6kernel13ConvUniversalINS1_16ConvProblemShapeILNS1_8OperatorE2ELi2EEENS1_10collective14CollectiveConvINS1_47MainloopSm100TmaUmmaWarpSpecializedImplicitGemmILS5_2ELi8ELi2ELi1ELi2EN4cute5tupleIJNSA_1CILi1EEESD_SD_EEEEENSB_IJNSC_ILi64EEENSB_IJNSC_ILi128EEEEEENSB_IJNSC_ILi32EEEEEEEEENS_10tfloat32_tESM_NSA_8TiledMMAINSA_8MMA_AtomIJNSA_17SM100_MMA_TF32_SSISM_SM_fLi64ELi128ELNSA_4UMMA5MajorE1ELSR_1ELNSQ_7ScaleInE0ELSS_0EEEEEENSA_6LayoutISE_NSB_IJNSC_ILi0EEESW_SW_EEEEENSB_IJNSA_10UnderscoreESZ_SZ_EEEEENS7_6detail27Sm100ImplicitGemmTileTraitsINSA_13SM90_TMA_LOADENSA_14ComposedLayoutINSA_7SwizzleILi2ELi5ELi2EEENSA_18smem_ptr_flag_bitsILi32EEENSV_INSB_IJSJ_NSC_ILi4EEEEEENSB_IJSD_SJ_EEEEEEEvEENS13_INSA_20SM90_TMA_LOAD_IM2COLES1E_vEEEENS_8epilogue10collective18CollectiveEpilogueINS1J_23Sm100TmaWarpSpecializedILi4ELi2ELi16ELb1ELb0EEEJSL_NSB_IJNSV_ISG_SD_EENSV_ISJ_SD_EEEEESM_NSB_IJlNSB_IJSD_llEEESW_EEESM_S1S_NS1J_6fusion15FusionCallbacksIS1N_NS1T_17LinearCombinationISM_fSM_fLNS_15FloatRoundStyleE2EEESL_S1Q_JEEENSA_5SM1004TMEM4LOAD26SM100_TMEM_LOAD_16dp128b8xES14_NS15_INS16_ILi3ELi4ELi3EEES19_NSV_INSB_IJNSC_ILi8EEESJ_EEENSB_IJSJ_SD_EEEEEEENSA_17SM75_U32x4_LDSM_NENSA_14SM90_TMA_STOREES28_NSA_17SM90_U32x4_STSM_NENSA_39AutoVectorizingCopyWithAssumedAlignmentILi128EEEEEEvvEEEEvNT_6ParamsE --------------------------
	.section	.nv.shared._ZN7cutlass13device_kernelINS_4conv6kernel13ConvUniversalINS1_16ConvProblemShapeILNS1_8OperatorE2ELi2EEENS1_10collective14CollectiveConvINS1_47MainloopSm100TmaUmmaWarpSpecializedImplicitGemmILS5_2ELi8ELi2ELi1ELi2EN4cute5tupleIJNSA_1CILi1EEESD_SD_EEEEENSB_IJNSC_ILi64EEENSB_IJNSC_ILi128EEEEEENSB_IJNSC_ILi32EEEEEEEEENS_10tfloat32_tESM_NSA_8TiledMMAINSA_8MMA_AtomIJNSA_17SM100_MMA_TF32_SSISM_SM_fLi64ELi128ELNSA_4UMMA5MajorE1ELSR_1ELNSQ_7ScaleInE0ELSS_0EEEEEENSA_6LayoutISE_NSB_IJNSC_ILi0EEESW_SW_EEEEENSB_IJNSA_10UnderscoreESZ_SZ_EEEEENS7_6detail27Sm100ImplicitGemmTileTraitsINSA_13SM90_TMA_LOADENSA_14ComposedLayoutINSA_7SwizzleILi2ELi5ELi2EEENSA_18smem_ptr_flag_bitsILi32EEENSV_INSB_IJSJ_NSC_ILi4EEEEEENSB_IJSD_SJ_EEEEEEEvEENS13_INSA_20SM90_TMA_LOAD_IM2COLES1E_vEEEENS_8epilogue10collective18CollectiveEpilogueINS1J_23Sm100TmaWarpSpecializedILi4ELi2ELi16ELb1ELb0EEEJSL_NSB_IJNSV_ISG_SD_EENSV_ISJ_SD_EEEEESM_NSB_IJlNSB_IJSD_llEEESW_EEESM_S1S_NS1J_6fusion15FusionCallbacksIS1N_NS1T_17LinearCombinationISM_fSM_fLNS_15FloatRoundStyleE2EEESL_S1Q_JEEENSA_5SM1004TMEM4LOAD26SM100_TMEM_LOAD_16dp128b8xES14_NS15_INS16_ILi3ELi4ELi3EEES19_NSV_INSB_IJNSC_ILi8EEESJ_EEENSB_IJSJ_SD_EEEEEEENSA_17SM75_U32x4_LDSM_NENSA_14SM90_TMA_STOREES28_NSA_17SM90_U32x4_STSM_NENSA_39AutoVectorizingCopyWithAssumedAlignmentILi128EEEEEEvvEEEEvNT_6ParamsE,"aw",@nobits
	.sectionflags	@""
	.align	16
	.zero		1024


//--------------------- .nv.shared.reserved.0     --------------------------
	.section	.nv.shared.reserved.0,"aw",@nobits
	.weak		__nv_reservedSMEM_offset_0_alias
	.size		__nv_reservedSMEM_offset_0_alias, 0, 64
	.other		__nv_reservedSMEM_offset_0_alias,@"STO_CUDA_RESERVED_SHARED STV_DEFAULT"
__nv_reservedSMEM_offset_0_alias:
	.zero		0
.nv.shared.reserved.0:
	.zero		64
	.weak		__nv_reservedSMEM_tcgen05_partition
	.type		__nv_reservedSMEM_tcgen05_partition,@object
	.size		__nv_reservedSMEM_tcgen05_partition,(.L_0 - __nv_reservedSMEM_tcgen05_partition)
__nv_reservedSMEM_tcgen05_partition:
	.zero		32
.L_0:


//--------------------- .nv.global                --------------------------
	.section	.nv.global,"aw",@nobits
.nv.global:
	.type		_ZN39_INTERNAL_bc815ce1_4_k_cu_4efdaf29_49934cute1_E,@object
	.size		_ZN39_INTERNAL_bc815ce1_4_k_cu_4efdaf29_49934cute1_E,(_ZN39_INTERNAL_bc815ce1_4_k_cu_4efdaf29_49934cuda3std3__45__cpo6cbeginE - _ZN39_INTERNAL_bc815ce1_4_k_cu_4efdaf29_49934cute1_E)
_ZN39_INTERNAL_bc815ce1_4_k_cu_4efdaf29_49934cute1_E:
	.zero		1
	.type		_ZN39_INTERNAL_bc815ce1_4_k_cu_4efdaf29_49934cuda3std3__45__cpo6cbeginE,@object
	.size		_ZN39_INTERNAL_bc815ce1_4_k_cu_4efdaf29_49934cuda3std3__45__cpo6cbeginE,(_ZN39_INTERNAL_bc815ce1_4_k_cu_4efdaf29_49934cuda3std3__48in_placeE - _ZN39_INTERNAL_bc815ce1_4_k_cu_4efdaf29_49934cuda3std3__45__cpo6cbeginE)
_ZN39_INTERNAL_bc815ce1_4_k_cu_4efdaf29_49934cuda3std3__45__cpo6cbeginE:
	.zero		1
	.type		_ZN39_INTERNAL_bc815ce1_4_k_cu_4efdaf29_49934cuda3std3__48in_placeE,@object
	.size		_ZN39_INTERNAL_bc815ce1_4_k_cu_4efdaf29_49934cuda3std3__48in_placeE,(_ZN39_INTERNAL_bc815ce1_4_k_cu_4efdaf29_49934cuda3std6ranges3__45__cpo9iter_moveE - _ZN39_INTERNAL_bc815ce1_4_k_cu_4efdaf29_49934cuda3std3__48in_placeE)
_ZN39_INTERNAL_bc815ce1_4_k_cu_4efdaf29_49934cuda3std3__48in_placeE:
	.zero		1
	.type		_ZN39_INTERNAL_bc815ce1_4_k_cu_4efdaf29_49934cuda3std6ranges3__45__cpo9iter_moveE,@object
	.size		_ZN39_INTERNAL_bc815ce1_4_k_cu_4efdaf29_49934cuda3std6ranges3__45__cpo9iter_moveE,(_ZN39_INTERNAL_bc815ce1_4_k_cu_4efdaf29_49934cuda3std3__45__cpo5beginE - _ZN39_INTERNAL_bc815ce1_4_k_cu_4efdaf29_49934cuda3std6ranges3__45__cpo9iter_moveE)
_ZN39_INTERNAL_bc815ce1_4_k_cu_4efdaf29_49934cuda3std6ranges3__45__cpo9iter_moveE:
	.zero		1
	.type		_ZN39_INTERNAL_bc815ce1_4_k_cu_4efdaf29_49934cuda3std3__45__cpo5beginE,@object
	.size		_ZN39_INTERNAL_bc815ce1_4_k_cu_4efdaf29_49934cuda3std3__45__cpo5beginE,(_ZN39_INTERNAL_bc815ce1_4_k_cu_4efdaf29_49934cuda3std3__441_GLOBAL__N__bc815ce1_4_k_cu_4efdaf29_49936ignoreE - _ZN39_INTERNAL_bc815ce1_4_k_cu_4efdaf29_49934cuda3std3__45__cpo5beginE)
_ZN39_INTERNAL_bc815ce1_4_k_cu_4efdaf29_49934cuda3std3__45__cpo5beginE:
	.zero		1
	.type		_ZN39_INTERNAL_bc815ce1_4_k_cu_4efdaf29_49934cuda3std3__441_GLOBAL__N__bc815ce1_4_k_cu_4efdaf29_49936ignoreE,@object
	.size		_ZN39_INTERNAL_bc815ce1_4_k_cu_4efdaf29_49934cuda3std3__441_GLOBAL__N__bc815ce1_4_k_cu_4efdaf29_49936ignoreE,(_ZN39_INTERNAL_bc815ce1_4_k_cu_4efdaf29_49934cute7productE - _ZN39_INTERNAL_bc815ce1_4_k_cu_4efdaf29_49934cuda3std3__441_GLOBAL__N__bc815ce1_4_k_cu_4efdaf29_49936ignoreE)
_ZN39_INTERNAL_bc815ce1_4_k_cu_4efdaf29_49934cuda3std3__441_GLOBAL__N__bc815ce1_4_k_cu_4efdaf29_49936ignoreE:
	.zero		1
	.type		_ZN39_INTERNAL_bc815ce1_4_k_cu_4efdaf29_49934cute7productE,@object
	.size		_ZN39_INTERNAL_bc815ce1_4_k_cu_4efdaf29_49934cute7productE,(_ZN39_INTERNAL_bc815ce1_4_k_cu_4efdaf29_49934cuda3std3__45__cpo3endE - _ZN39_INTERNAL_bc815ce1_4_k_cu_4efdaf29_49934cute7productE)
_ZN39_INTERNAL_bc815ce1_4_k_cu_4efdaf29_49934cute7productE:
	.zero		1
	.type		_ZN39_INTERNAL_bc815ce1_4_k_cu_4efdaf29_49934cuda3std3__45__cpo3endE,@object
	.size		_ZN39_INTERNAL_bc815ce1_4_k_cu_4efdaf29_49934cuda3std3__45__cpo3endE,(_ZN39_INTERNAL_bc815ce1_4_k_cu_4efdaf29_49934cuda3std3__419piecewise_constructE - _ZN39_INTERNAL_bc815ce1_4_k_cu_4efdaf29_49934cuda3std3__45__cpo3endE)
_ZN39_INTERNAL_bc815ce1_4_k_cu_4efdaf29_49934cuda3std3__45__cpo3endE:
	.zero		1
	.type		_ZN39_INTERNAL_bc815ce1_4_k_cu_4efdaf29_49934cuda3std3__419piecewise_constructE,@object
	.size		_ZN39_INTERNAL_bc815ce1_4_k_cu_4efdaf29_49934cuda3std3__419piecewise_constructE,(_ZN39_INTERNAL_bc815ce1_4_k_cu_4efdaf29_49934cuda3std3__45__cpo4cendE - _ZN39_INTERNAL_bc815ce1_4_k_cu_4efdaf29_49934cuda3std3__419piecewise_constructE)
_ZN39_INTERNAL_bc815ce1_4_k_cu_4efdaf29_49934cuda3std3__419piecewise_constructE:
	.zero		1
	.type		_ZN39_INTERNAL_bc815ce1_4_k_cu_4efdaf29_49934cuda3std3__45__cpo4cendE,@object
	.size		_ZN39_INTERNAL_bc815ce1_4_k_cu_4efdaf29_49934cuda3std3__45__cpo4cendE,(_ZN39_INTERNAL_bc815ce1_4_k_cu_4efdaf29_49934cuda3std6ranges3__45__cpo4swapE - _ZN39_INTERNAL_bc815ce1_4_k_cu_4efdaf29_49934cuda3std3__45__cpo4cendE)
_ZN39_INTERNAL_bc815ce1_4_k_cu_4efdaf29_49934cuda3std3__45__cpo4cendE:
	.zero		1
	.type		_ZN39_INTERNAL_bc815ce1_4_k_cu_4efdaf29_49934cuda3std6ranges3__45__cpo4swapE,@object
	.size		_ZN39_INTERNAL_bc815ce1_4_k_cu_4efdaf29_49934cuda3std6ranges3__45__cpo4swapE,(.L_10 - _ZN39_INTERNAL_bc815ce1_4_k_cu_4efdaf29_49934cuda3std6ranges3__45__cpo4swapE)
_ZN39_INTERNAL_bc815ce1_4_k_cu_4efdaf29_49934cuda3std6ranges3__45__cpo4swapE:
	.zero		1
.L_10:


//--------------------- .nv.constant0._ZN7cutlass13device_kernelINS_4conv6kernel13ConvUniversalINS1_16ConvProblemShapeILNS1_8OperatorE2ELi2EEENS1_10collective14CollectiveConvINS1_47MainloopSm100TmaUmmaWarpSpecializedImplicitGemmILS5_2ELi8ELi2ELi1ELi2EN4cute5tupleIJNSA_1CILi1EEESD_SD_EEEEENSB_IJNSC_ILi64EEENSB_IJNSC_ILi128EEEEEENSB_IJNSC_ILi32EEEEEEEEENS_10tfloat32_tESM_NSA_8TiledMMAINSA_8MMA_AtomIJNSA_17SM100_MMA_TF32_SSISM_SM_fLi64ELi128ELNSA_4UMMA5MajorE1ELSR_1ELNSQ_7ScaleInE0ELSS_0EEEEEENSA_6LayoutISE_NSB_IJNSC_ILi0EEESW_SW_EEEEENSB_IJNSA_10UnderscoreESZ_SZ_EEEEENS7_6detail27Sm100ImplicitGemmTileTraitsINSA_13SM90_TMA_LOADENSA_14ComposedLayoutINSA_7SwizzleILi2ELi5ELi2EEENSA_18smem_ptr_flag_bitsILi32EEENSV_INSB_IJSJ_NSC_ILi4EEEEEENSB_IJSD_SJ_EEEEEEEvEENS13_INSA_20SM90_TMA_LOAD_IM2COLES1E_vEEEENS_8epilogue10collective18CollectiveEpilogueINS1J_23Sm100TmaWarpSpecializedILi4ELi2ELi16ELb1ELb0EEEJSL_NSB_IJNSV_ISG_SD_EENSV_ISJ_SD_EEEEESM_NSB_IJlNSB_IJSD_llEEESW_EEESM_S1S_NS1J_6fusion15FusionCallbacksIS1N_NS1T_17LinearCombinationISM_fSM_fLNS_15FloatRoundStyleE2EEESL_S1Q_JEEENSA_5SM1004TMEM4LOAD26SM100_TMEM_LOAD_16dp128b8xES14_NS15_INS16_ILi3ELi4ELi3EEES19_NSV_INSB_IJNSC_ILi8EEESJ_EEENSB_IJSJ_SD_EEEEEEENSA_17SM75_U32x4_LDSM_NENSA_14SM90_TMA_STOREES28_NSA_17SM90_U32x4_STSM_NENSA_39AutoVectorizingCopyWithAssumedAlignmentILi128EEEEEEvvEEEEvNT_6ParamsE --------------------------
	.section	.nv.constant0._ZN7cutlass13device_kernelINS_4conv6kernel13ConvUniversalINS1_16ConvProblemShapeILNS1_8OperatorE2ELi2EEENS1_10collective14CollectiveConvINS1_47MainloopSm100TmaUmmaWarpSpecializedImplicitGemmILS5_2ELi8ELi2ELi1ELi2EN4cute5tupleIJNSA_1CILi1EEESD_SD_EEEEENSB_IJNSC_ILi64EEENSB_IJNSC_ILi128EEEEEENSB_IJNSC_ILi32EEEEEEEEENS_10tfloat32_tESM_NSA_8TiledMMAINSA_8MMA_AtomIJNSA_17SM100_MMA_TF32_SSISM_SM_fLi64ELi128ELNSA_4UMMA5MajorE1ELSR_1ELNSQ_7ScaleInE0ELSS_0EEEEEENSA_6LayoutISE_NSB_IJNSC_ILi0EEESW_SW_EEEEENSB_IJNSA_10UnderscoreESZ_SZ_EEEEENS7_6detail27Sm100ImplicitGemmTileTraitsINSA_13SM90_TMA_LOADENSA_14ComposedLayoutINSA_7SwizzleILi2ELi5ELi2EEENSA_18smem_ptr_flag_bitsILi32EEENSV_INSB_IJSJ_NSC_ILi4EEEEEENSB_IJSD_SJ_EEEEEEEvEENS13_INSA_20SM90_TMA_LOAD_IM2COLES1E_vEEEENS_8epilogue10collective18CollectiveEpilogueINS1J_23Sm100TmaWarpSpecializedILi4ELi2ELi16ELb1ELb0EEEJSL_NSB_IJNSV_ISG_SD_EENSV_ISJ_SD_EEEEESM_NSB_IJlNSB_IJSD_llEEESW_EEESM_S1S_NS1J_6fusion15FusionCallbacksIS1N_NS1T_17LinearCombinationISM_fSM_fLNS_15FloatRoundStyleE2EEESL_S1Q_JEEENSA_5SM1004TMEM4LOAD26SM100_TMEM_LOAD_16dp128b8xES14_NS15_INS16_ILi3ELi4ELi3EEES19_NSV_INSB_IJNSC_ILi8EEESJ_EEENSB_IJSJ_SD_EEEEEEENSA_17SM75_U32x4_LDSM_NENSA_14SM90_TMA_STOREES28_NSA_17SM90_U32x4_STSM_NENSA_39AutoVectorizingCopyWithAssumedAlignmentILi128EEEEEEvvEEEEvNT_6ParamsE,"a",@progbits
	.sectionflags	@""
	.align	4
.nv.constant0._ZN7cutlass13device_kernelINS_4conv6kernel13ConvUniversalINS1_16ConvProblemShapeILNS1_8OperatorE2ELi2EEENS1_10collective14CollectiveConvINS1_47MainloopSm100TmaUmmaWarpSpecializedImplicitGemmILS5_2ELi8ELi2ELi1ELi2EN4cute5tupleIJNSA_1CILi1EEESD_SD_EEEEENSB_IJNSC_ILi64EEENSB_IJNSC_ILi128EEEEEENSB_IJNSC_ILi32EEEEEEEEENS_10tfloat32_tESM_NSA_8TiledMMAINSA_8MMA_AtomIJNSA_17SM100_MMA_TF32_SSISM_SM_fLi64ELi128ELNSA_4UMMA5MajorE1ELSR_1ELNSQ_7ScaleInE0ELSS_0EEEEEENSA_6LayoutISE_NSB_IJNSC_ILi0EEESW_SW_EEEEENSB_IJNSA_10UnderscoreESZ_SZ_EEEEENS7_6detail27Sm100ImplicitGemmTileTraitsINSA_13SM90_TMA_LOADENSA_14ComposedLayoutINSA_7SwizzleILi2ELi5ELi2EEENSA_18smem_ptr_flag_bitsILi32EEENSV_INSB_IJSJ_NSC_ILi4EEEEEENSB_IJSD_SJ_EEEEEEEvEENS13_INSA_20SM90_TMA_LOAD_IM2COLES1E_vEEEENS_8epilogue10collective18CollectiveEpilogueINS1J_23Sm100TmaWarpSpecializedILi4ELi2ELi16ELb1ELb0EEEJSL_NSB_IJNSV_ISG_SD_EENSV_ISJ_SD_EEEEESM_NSB_IJlNSB_IJSD_llEEESW_EEESM_S1S_NS1J_6fusion15FusionCallbacksIS1N_NS1T_17LinearCombinationISM_fSM_fLNS_15FloatRoundStyleE2EEESL_S1Q_JEEENSA_5SM1004TMEM4LOAD26SM100_TMEM_LOAD_16dp128b8xES14_NS15_INS16_ILi3ELi4ELi3EEES19_NSV_INSB_IJNSC_ILi8EEESJ_EEENSB_IJSJ_SD_EEEEEEENSA_17SM75_U32x4_LDSM_NENSA_14SM90_TMA_STOREES28_NSA_17SM90_U32x4_STSM_NENSA_39AutoVectorizingCopyWithAssumedAlignmentILi128EEEEEEvvEEEEvNT_6ParamsE:
	.zero		2944


//--------------------- SYMBOLS --------------------------

	.type		.nv.reservedSmem.offset0,@object
	.size		.nv.reservedSmem.offset0,0x4
	.type		.nv.reservedSmem.cap,@object
	.size		.nv.reservedSmem.cap,0x4
	.type		__assertfail,@function
